//
// Generated by NVIDIA NVVM Compiler
//
// Compiler Build ID: CL-36424714
// Cuda compilation tools, release 13.0, V13.0.88
// Based on NVVM 20.0.0
//

.version 9.0
.target sm_100
.address_size 64

	// .globl	_Z15division_kernelPfi

.visible .entry _Z15division_kernelPfi(
	.param .u64 .ptr .align 1 _Z15division_kernelPfi_param_0,
	.param .u32 _Z15division_kernelPfi_param_1
)
{
	.reg .b32 	%r<11>;
	.reg .b32 	%f<6>;
	.reg .b64 	%rd<7>;

	ld.param.u64 	%rd1, [_Z15division_kernelPfi_param_0];
	ld.param.u32 	%r1, [_Z15division_kernelPfi_param_1];
	cvta.to.global.u64 	%rd2, %rd1;
	mov.u32 	%r2, %ntid.x;
	mov.u32 	%r3, %ctaid.x;
	mov.u32 	%r4, %tid.x;
	mad.lo.s32 	%r5, %r2, %r3, %r4;
	shl.b32 	%r6, %r1, 10;
	mul.lo.s32 	%r7, %r1, 1025;
	mul.wide.s32 	%rd3, %r7, 4;
	add.s64 	%rd4, %rd2, %rd3;
	ld.global.f32 	%f1, [%rd4];
	cvt.rzi.s32.f32 	%r8, %f1;
	add.s32 	%r9, %r6, %r5;
	mul.wide.s32 	%rd5, %r9, 4;
	add.s64 	%rd6, %rd2, %rd5;
	ld.global.f32 	%f2, [%rd6];
	cvt.rzi.s32.f32 	%r10, %f2;
	cvt.rn.f32.s32 	%f3, %r10;
	cvt.rn.f32.s32 	%f4, %r8;
	div.rn.f32 	%f5, %f3, %f4;
	st.global.f32 	[%rd6], %f5;
	ret;

}
	// .globl	_Z16eliminate_kernelPfi
.visible .entry _Z16eliminate_kernelPfi(
	.param .u64 .ptr .align 1 _Z16eliminate_kernelPfi_param_0,
	.param .u32 _Z16eliminate_kernelPfi_param_1
)
{
	.reg .pred 	%p<12>;
	.reg .b32 	%r<75>;
	.reg .b32 	%f<36>;
	.reg .b64 	%rd<65>;

	ld.param.u64 	%rd11, [_Z16eliminate_kernelPfi_param_0];
	ld.param.u32 	%r37, [_Z16eliminate_kernelPfi_param_1];
	cvta.to.global.u64 	%rd1, %rd11;
	mov.u32 	%r1, %ntid.x;
	mov.u32 	%r2, %ctaid.x;
	mul.lo.s32 	%r38, %r1, %r2;
	mov.u32 	%r3, %tid.x;
	neg.s32 	%r39, %r3;
	setp.ne.s32 	%p1, %r38, %r39;
	@%p1 bra 	$L__BB1_2;
	shl.b32 	%r40, %r37, 10;
	add.s32 	%r41, %r40, %r37;
	mul.wide.s32 	%rd12, %r41, 4;
	add.s64 	%rd13, %rd1, %rd12;
	mov.b32 	%r42, 1065353216;
	st.global.u32 	[%rd13], %r42;
$L__BB1_2:
	add.s32 	%r4, %r37, 1;
	add.s32 	%r66, %r4, %r2;
	setp.gt.s32 	%p2, %r66, 1023;
	@%p2 bra 	$L__BB1_15;
	add.s32 	%r6, %r3, %r4;
	shl.b32 	%r43, %r37, 10;
	mov.u32 	%r7, %nctaid.x;
	add.s32 	%r8, %r3, %r1;
	add.s32 	%r9, %r4, %r8;
	max.s32 	%r44, %r9, 1024;
	not.b32 	%r45, %r3;
	add.s32 	%r46, %r44, %r45;
	add.s32 	%r47, %r1, %r37;
	sub.s32 	%r48, %r46, %r47;
	setp.ne.s32 	%p3, %r48, 0;
	selp.u32 	%r49, 1, 0, %p3;
	selp.s32 	%r50, -1, 0, %p3;
	add.s32 	%r51, %r48, %r50;
	div.u32 	%r52, %r51, %r1;
	add.s32 	%r10, %r52, %r49;
	and.b32  	%r11, %r10, 3;
	cvt.s64.s32 	%rd2, %r43;
	cvt.u64.u32 	%rd14, %r3;
	cvt.s64.s32 	%rd3, %r37;
	add.s64 	%rd4, %rd14, %rd3;
	add.s64 	%rd15, %rd4, %rd2;
	shl.b64 	%rd16, %rd15, 2;
	add.s64 	%rd5, %rd1, %rd16;
	cvt.u64.u32 	%rd17, %r8;
	add.s64 	%rd6, %rd17, %rd3;
	add.s64 	%rd18, %rd6, %rd2;
	shl.b64 	%rd19, %rd18, 2;
	add.s64 	%rd7, %rd1, %rd19;
	add.s32 	%r12, %r8, %r1;
	add.s32 	%r13, %r9, %r1;
	cvt.u64.u32 	%rd20, %r12;
	add.s64 	%rd8, %rd20, %rd3;
$L__BB1_4:
	setp.gt.s32 	%p4, %r6, 1023;
	@%p4 bra 	$L__BB1_12;
	setp.eq.s32 	%p5, %r11, 3;
	shl.b32 	%r15, %r66, 10;
	add.s32 	%r53, %r15, %r37;
	mul.wide.s32 	%rd21, %r53, 4;
	add.s64 	%rd9, %rd1, %rd21;
	mov.u32 	%r67, %r6;
	mov.u32 	%r68, %r3;
	@%p5 bra 	$L__BB1_9;
	setp.eq.s32 	%p6, %r11, 0;
	cvt.s64.s32 	%rd10, %r15;
	add.s64 	%rd22, %rd4, %rd10;
	shl.b64 	%rd23, %rd22, 2;
	add.s64 	%rd24, %rd1, %rd23;
	ld.global.f32 	%f1, [%rd24+4];
	ld.global.f32 	%f2, [%rd9];
	ld.global.f32 	%f3, [%rd5+4];
	mul.f32 	%f4, %f2, %f3;
	sub.f32 	%f5, %f1, %f4;
	st.global.f32 	[%rd24+4], %f5;
	mov.u32 	%r67, %r9;
	mov.u32 	%r68, %r8;
	@%p6 bra 	$L__BB1_9;
	setp.eq.s32 	%p7, %r11, 1;
	add.s64 	%rd25, %rd6, %rd10;
	shl.b64 	%rd26, %rd25, 2;
	add.s64 	%rd27, %rd1, %rd26;
	ld.global.f32 	%f6, [%rd27+4];
	ld.global.f32 	%f7, [%rd9];
	ld.global.f32 	%f8, [%rd7+4];
	mul.f32 	%f9, %f7, %f8;
	sub.f32 	%f10, %f6, %f9;
	st.global.f32 	[%rd27+4], %f10;
	mov.u32 	%r67, %r13;
	mov.u32 	%r68, %r12;
	@%p7 bra 	$L__BB1_9;
	add.s32 	%r68, %r12, %r1;
	add.s32 	%r67, %r13, %r1;
	add.s64 	%rd28, %rd8, %rd10;
	shl.b64 	%rd29, %rd28, 2;
	add.s64 	%rd30, %rd1, %rd29;
	ld.global.f32 	%f11, [%rd30+4];
	ld.global.f32 	%f12, [%rd9];
	add.s64 	%rd31, %rd8, %rd2;
	shl.b64 	%rd32, %rd31, 2;
	add.s64 	%rd33, %rd1, %rd32;
	ld.global.f32 	%f13, [%rd33+4];
	mul.f32 	%f14, %f12, %f13;
	sub.f32 	%f15, %f11, %f14;
	st.global.f32 	[%rd30+4], %f15;
$L__BB1_9:
	setp.lt.u32 	%p8, %r10, 3;
	@%p8 bra 	$L__BB1_12;
	shl.b32 	%r54, %r1, 1;
	add.s32 	%r72, %r54, %r68;
	mad.lo.s32 	%r71, %r1, 3, %r68;
	add.s32 	%r70, %r37, %r68;
	add.s32 	%r69, %r1, %r68;
$L__BB1_11:
	cvt.u32.u64 	%r55, %rd2;
	add.s32 	%r56, %r15, %r67;
	mul.wide.s32 	%rd34, %r56, 4;
	add.s64 	%rd35, %rd1, %rd34;
	ld.global.f32 	%f16, [%rd35];
	ld.global.f32 	%f17, [%rd9];
	add.s32 	%r57, %r55, %r67;
	mul.wide.s32 	%rd36, %r57, 4;
	add.s64 	%rd37, %rd1, %rd36;
	ld.global.f32 	%f18, [%rd37];
	mul.f32 	%f19, %f17, %f18;
	sub.f32 	%f20, %f16, %f19;
	st.global.f32 	[%rd35], %f20;
	add.s32 	%r58, %r68, %r1;
	cvt.s64.s32 	%rd38, %r15;
	cvt.s64.s32 	%rd39, %r69;
	add.s64 	%rd40, %rd39, %rd3;
	add.s64 	%rd41, %rd40, %rd38;
	shl.b64 	%rd42, %rd41, 2;
	add.s64 	%rd43, %rd1, %rd42;
	ld.global.f32 	%f21, [%rd43+4];
	ld.global.f32 	%f22, [%rd9];
	add.s64 	%rd44, %rd40, %rd2;
	shl.b64 	%rd45, %rd44, 2;
	add.s64 	%rd46, %rd1, %rd45;
	ld.global.f32 	%f23, [%rd46+4];
	mul.f32 	%f24, %f22, %f23;
	sub.f32 	%f25, %f21, %f24;
	st.global.f32 	[%rd43+4], %f25;
	add.s32 	%r59, %r58, %r1;
	cvt.s64.s32 	%rd47, %r72;
	add.s64 	%rd48, %rd47, %rd3;
	add.s64 	%rd49, %rd48, %rd38;
	shl.b64 	%rd50, %rd49, 2;
	add.s64 	%rd51, %rd1, %rd50;
	ld.global.f32 	%f26, [%rd51+4];
	ld.global.f32 	%f27, [%rd9];
	add.s64 	%rd52, %rd48, %rd2;
	shl.b64 	%rd53, %rd52, 2;
	add.s64 	%rd54, %rd1, %rd53;
	ld.global.f32 	%f28, [%rd54+4];
	mul.f32 	%f29, %f27, %f28;
	sub.f32 	%f30, %f26, %f29;
	st.global.f32 	[%rd51+4], %f30;
	add.s32 	%r60, %r59, %r1;
	cvt.s64.s32 	%rd55, %r71;
	add.s64 	%rd56, %rd55, %rd3;
	add.s64 	%rd57, %rd56, %rd38;
	shl.b64 	%rd58, %rd57, 2;
	add.s64 	%rd59, %rd1, %rd58;
	ld.global.f32 	%f31, [%rd59+4];
	ld.global.f32 	%f32, [%rd9];
	add.s64 	%rd60, %rd56, %rd2;
	shl.b64 	%rd61, %rd60, 2;
	add.s64 	%rd62, %rd1, %rd61;
	ld.global.f32 	%f33, [%rd62+4];
	mul.f32 	%f34, %f32, %f33;
	sub.f32 	%f35, %f31, %f34;
	st.global.f32 	[%rd59+4], %f35;
	add.s32 	%r68, %r60, %r1;
	add.s32 	%r67, %r68, %r4;
	shl.b32 	%r61, %r1, 2;
	add.s32 	%r72, %r72, %r61;
	add.s32 	%r71, %r71, %r61;
	add.s32 	%r70, %r70, %r61;
	add.s32 	%r62, %r70, 1;
	add.s32 	%r69, %r69, %r61;
	setp.lt.s32 	%p9, %r62, 1024;
	@%p9 bra 	$L__BB1_11;
$L__BB1_12:
	setp.ne.s32 	%p10, %r3, 0;
	bar.sync 	0;
	@%p10 bra 	$L__BB1_14;
	shl.b32 	%r63, %r66, 10;
	add.s32 	%r64, %r63, %r37;
	mul.wide.s32 	%rd63, %r64, 4;
	add.s64 	%rd64, %rd1, %rd63;
	mov.b32 	%r65, 0;
	st.global.u32 	[%rd64], %r65;
$L__BB1_14:
	add.s32 	%r66, %r66, %r7;
	setp.lt.s32 	%p11, %r66, 1024;
	@%p11 bra 	$L__BB1_4;
$L__BB1_15:
	ret;

}


// ===== COMPILED SASS (sm_100) =====

	.target	sm_100

	.elftype	@"ET_EXEC"


//--------------------- .note.nv.tkinfo           --------------------------
	.section	.note.nv.tkinfo,"",@"SHT_NOTE"
	.sectionflags	@"SHF_NOTE_NV_TKINFO"
	.tkinfo
        /*0018*/ 	.word	0x00000002
        /*0030*/ 	.string	""
        /*0030*/ 	.string	"ptxas"
        /*0030*/ 	.string	"Cuda compilation tools, release 13.0, V13.0.88"
        /*0030*/ 	.string	"Build cuda_13.0.r13.0/compiler.36424714_0"
        /*0030*/ 	.string	"-arch sm_100 -m 64 "



//--------------------- .note.nv.cuinfo           --------------------------
	.section	.note.nv.cuinfo,"",@"SHT_NOTE"
	.sectionflags	@"SHF_NOTE_NV_CUINFO"
        /*0018*/ 	.short	0x0002
        /*001a*/ 	.short	0x0064
        /*001c*/ 	.short	0x0082
	.zero		2


//--------------------- .nv.info                  --------------------------
	.section	.nv.info,"",@"SHT_CUDA_INFO"
	.align	4


	//----- nvinfo : EIATTR_REGCOUNT
	.align		4
        /*0000*/ 	.byte	0x04, 0x2f
        /*0002*/ 	.short	(.L_1 - .L_0)
	.align		4
.L_0:
        /*0004*/ 	.word	index@(_Z15division_kernelPfi)
        /*0008*/ 	.word	0x00000010


	//----- nvinfo : EIATTR_FRAME_SIZE
	.align		4
.L_1:
        /*000c*/ 	.byte	0x04, 0x11
        /*000e*/ 	.short	(.L_3 - .L_2)
	.align		4
.L_2:
        /*0010*/ 	.word	index@($__internal_0_$__cuda_sm3x_div_rn_noftz_f32_slowpath)
        /*0014*/ 	.word	0x00000000


	//----- nvinfo : EIATTR_FRAME_SIZE
	.align		4
.L_3:
        /*0018*/ 	.byte	0x04, 0x11
        /*001a*/ 	.short	(.L_5 - .L_4)
	.align		4
.L_4:
        /*001c*/ 	.word	index@(_Z15division_kernelPfi)
        /*0020*/ 	.word	0x00000000


	//----- nvinfo : EIATTR_REGCOUNT
	.align		4
.L_5:
        /*0024*/ 	.byte	0x04, 0x2f
        /*0026*/ 	.short	(.L_7 - .L_6)
	.align		4
.L_6:
        /*0028*/ 	.word	index@(_Z16eliminate_kernelPfi)
        /*002c*/ 	.word	0x00000028


	//----- nvinfo : EIATTR_FRAME_SIZE
	.align		4
.L_7:
        /*0030*/ 	.byte	0x04, 0x11
        /*0032*/ 	.short	(.L_9 - .L_8)
	.align		4
.L_8:
        /*0034*/ 	.word	index@(_Z16eliminate_kernelPfi)
        /*0038*/ 	.word	0x00000000


	//----- nvinfo : EIATTR_MIN_STACK_SIZE
	.align		4
.L_9:
        /*003c*/ 	.byte	0x04, 0x12
        /*003e*/ 	.short	(.L_11 - .L_10)
	.align		4
.L_10:
        /*0040*/ 	.word	index@(_Z16eliminate_kernelPfi)
        /*0044*/ 	.word	0x00000000


	//----- nvinfo : EIATTR_MIN_STACK_SIZE
	.align		4
.L_11:
        /*0048*/ 	.byte	0x04, 0x12
        /*004a*/ 	.short	(.L_13 - .L_12)
	.align		4
.L_12:
        /*004c*/ 	.word	index@(_Z15division_kernelPfi)
        /*0050*/ 	.word	0x00000000
.L_13:


//--------------------- .nv.compat                --------------------------
	.section	.nv.compat,"",@"SHT_CUDA_COMPAT_INFO"
	.align	4
        /*0000*/ 	.byte	0x02, 0x09, 0x00, 0x00, 0x02, 0x02, 0x01, 0x00, 0x02, 0x05, 0x05, 0x00, 0x03, 0x07, 0x01, 0x01
        /*0010*/ 	.byte	0x02, 0x03, 0x00, 0x00, 0x02, 0x06, 0x01, 0x00, 0x04, 0x0b, 0x08, 0x00, 0x01, 0x00, 0x00, 0x00
        /*0020*/ 	.byte	0x00, 0x00, 0x00, 0x00


//--------------------- .nv.info._Z16eliminate_kernelPfi --------------------------
	.section	.nv.info._Z16eliminate_kernelPfi,"",@"SHT_CUDA_INFO"
	.sectionflags	@""
	.align	4


	//----- nvinfo : EIATTR_CUDA_API_VERSION
	.align		4
        /*0000*/ 	.byte	0x04, 0x37
        /*0002*/ 	.short	(.L_15 - .L_14)
.L_14:
        /*0004*/ 	.word	0x00000082


	//----- nvinfo : EIATTR_KPARAM_INFO
	.align		4
.L_15:
        /*0008*/ 	.byte	0x04, 0x17
        /*000a*/ 	.short	(.L_17 - .L_16)
.L_16:
        /*000c*/ 	.word	0x00000000
        /*0010*/ 	.short	0x0001
        /*0012*/ 	.short	0x0008
        /*0014*/ 	.byte	0x00, 0xf0, 0x11, 0x00


	//----- nvinfo : EIATTR_KPARAM_INFO
	.align		4
.L_17:
        /*0018*/ 	.byte	0x04, 0x17
        /*001a*/ 	.short	(.L_19 - .L_18)
.L_18:
        /*001c*/ 	.word	0x00000000
        /*0020*/ 	.short	0x0000
        /*0022*/ 	.short	0x0000
        /*0024*/ 	.byte	0x00, 0xf5, 0x21, 0x00


	//----- nvinfo : EIATTR_SPARSE_MMA_MASK
	.align		4
.L_19:
        /*0028*/ 	.byte	0x03, 0x50
        /*002a*/ 	.short	0x0000


	//----- nvinfo : EIATTR_MAXREG_COUNT
	.align		4
        /*002c*/ 	.byte	0x03, 0x1b
        /*002e*/ 	.short	0x00ff


	//----- nvinfo : EIATTR_NUM_BARRIERS
	.align		4
        /*0030*/ 	.byte	0x02, 0x4c
        /*0032*/ 	.byte	0x01
	.zero		1


	//----- nvinfo : EIATTR_MERCURY_ISA_VERSION
	.align		4
        /*0034*/ 	.byte	0x03, 0x5f
        /*0036*/ 	.short	0x0101


	//----- nvinfo : EIATTR_VRC_CTA_INIT_COUNT
	.align		4
        /*0038*/ 	.byte	0x02, 0x4a
	.zero		1
	.zero		1


	//----- nvinfo : EIATTR_EXIT_INSTR_OFFSETS
	.align		4
        /*003c*/ 	.byte	0x04, 0x1c
        /*003e*/ 	.short	(.L_21 - .L_20)


	//   ....[0]....
.L_20:
        /*0040*/ 	.word	0x00000130


	//   ....[1]....
        /*0044*/ 	.word	0x00000e20


	//----- nvinfo : EIATTR_CRS_STACK_SIZE
	.align		4
.L_21:
        /*0048*/ 	.byte	0x04, 0x1e
        /*004a*/ 	.short	(.L_23 - .L_22)
.L_22:
        /*004c*/ 	.word	0x00000000


	//----- nvinfo : EIATTR_CBANK_PARAM_SIZE
	.align		4
.L_23:
        /*0050*/ 	.byte	0x03, 0x19
        /*0052*/ 	.short	0x000c


	//----- nvinfo : EIATTR_PARAM_CBANK
	.align		4
        /*0054*/ 	.byte	0x04, 0x0a
        /*0056*/ 	.short	(.L_25 - .L_24)
	.align		4
.L_24:
        /*0058*/ 	.word	index@(.nv.constant0._Z16eliminate_kernelPfi)
        /*005c*/ 	.short	0x0380
        /*005e*/ 	.short	0x000c


	//----- nvinfo : EIATTR_SW_WAR
	.align		4
.L_25:
        /*0060*/ 	.byte	0x04, 0x36
        /*0062*/ 	.short	(.L_27 - .L_26)
.L_26:
        /*0064*/ 	.word	0x00000008
.L_27:


//--------------------- .nv.info._Z15division_kernelPfi --------------------------
	.section	.nv.info._Z15division_kernelPfi,"",@"SHT_CUDA_INFO"
	.sectionflags	@""
	.align	4


	//----- nvinfo : EIATTR_CUDA_API_VERSION
	.align		4
        /*0000*/ 	.byte	0x04, 0x37
        /*0002*/ 	.short	(.L_29 - .L_28)
.L_28:
        /*0004*/ 	.word	0x00000082


	//----- nvinfo : EIATTR_KPARAM_INFO
	.align		4
.L_29:
        /*0008*/ 	.byte	0x04, 0x17
        /*000a*/ 	.short	(.L_31 - .L_30)
.L_30:
        /*000c*/ 	.word	0x00000000
        /*0010*/ 	.short	0x0001
        /*0012*/ 	.short	0x0008
        /*0014*/ 	.byte	0x00, 0xf0, 0x11, 0x00


	//----- nvinfo : EIATTR_KPARAM_INFO
	.align		4
.L_31:
        /*0018*/ 	.byte	0x04, 0x17
        /*001a*/ 	.short	(.L_33 - .L_32)
.L_32:
        /*001c*/ 	.word	0x00000000
        /*0020*/ 	.short	0x0000
        /*0022*/ 	.short	0x0000
        /*0024*/ 	.byte	0x00, 0xf5, 0x21, 0x00


	//----- nvinfo : EIATTR_SPARSE_MMA_MASK
	.align		4
.L_33:
        /*0028*/ 	.byte	0x03, 0x50
        /*002a*/ 	.short	0x0000


	//----- nvinfo : EIATTR_MAXREG_COUNT
	.align		4
        /*002c*/ 	.byte	0x03, 0x1b
        /*002e*/ 	.short	0x00ff


	//----- nvinfo : EIATTR_MERCURY_ISA_VERSION
	.align		4
        /*0030*/ 	.byte	0x03, 0x5f
        /*0032*/ 	.short	0x0101


	//----- nvinfo : EIATTR_VRC_CTA_INIT_COUNT
	.align		4
        /*0034*/ 	.byte	0x02, 0x4a
	.zero		1
	.zero		1


	//----- nvinfo : EIATTR_EXIT_INSTR_OFFSETS
	.align		4
        /*0038*/ 	.byte	0x04, 0x1c
        /*003a*/ 	.short	(.L_35 - .L_34)


	//   ....[0]....
.L_34:
        /*003c*/ 	.word	0x00000200


	//----- nvinfo : EIATTR_CRS_STACK_SIZE
	.align		4
.L_35:
        /*0040*/ 	.byte	0x04, 0x1e
        /*0042*/ 	.short	(.L_37 - .L_36)
.L_36:
        /*0044*/ 	.word	0x00000000


	//----- nvinfo : EIATTR_CBANK_PARAM_SIZE
	.align		4
.L_37:
        /*0048*/ 	.byte	0x03, 0x19
        /*004a*/ 	.short	0x000c


	//----- nvinfo : EIATTR_PARAM_CBANK
	.align		4
        /*004c*/ 	.byte	0x04, 0x0a
        /*004e*/ 	.short	(.L_39 - .L_38)
	.align		4
.L_38:
        /*0050*/ 	.word	index@(.nv.constant0._Z15division_kernelPfi)
        /*0054*/ 	.short	0x0380
        /*0056*/ 	.short	0x000c


	//----- nvinfo : EIATTR_SW_WAR
	.align		4
.L_39:
        /*0058*/ 	.byte	0x04, 0x36
        /*005a*/ 	.short	(.L_41 - .L_40)
.L_40:
        /*005c*/ 	.word	0x00000008
.L_41:


//--------------------- .nv.callgraph             --------------------------
	.section	.nv.callgraph,"",@"SHT_CUDA_CALLGRAPH"
	.align	4
	.sectionentsize	8
	.align		4
        /*0000*/ 	.word	0x00000000
	.align		4
        /*0004*/ 	.word	0xffffffff
	.align		4
        /*0008*/ 	.word	0x00000000
	.align		4
        /*000c*/ 	.word	0xfffffffe
	.align		4
        /*0010*/ 	.word	0x00000000
	.align		4
        /*0014*/ 	.word	0xfffffffd
	.align		4
        /*0018*/ 	.word	0x00000000
	.align		4
        /*001c*/ 	.word	0xfffffffc


//--------------------- .text._Z16eliminate_kernelPfi --------------------------
	.section	.text._Z16eliminate_kernelPfi,"ax",@progbits
	.align	128
        .global         _Z16eliminate_kernelPfi
        .type           _Z16eliminate_kernelPfi,@function
        .size           _Z16eliminate_kernelPfi,(.L_x_22 - _Z16eliminate_kernelPfi)
        .other          _Z16eliminate_kernelPfi,@"STO_CUDA_ENTRY STV_DEFAULT"
_Z16eliminate_kernelPfi:
.text._Z16eliminate_kernelPfi:
[----:B------:R-:W-:Y:S01]  /*0000*/  LDC R1, c[0x0][0x37c] ;  /* 0x0000df00ff017b82 */ /* 0x000fe20000000800 */
[----:B------:R-:W0:Y:S07]  /*0010*/  S2R R0, SR_TID.X ;  /* 0x0000000000007919 */ /* 0x000e2e0000002100 */
[----:B------:R-:W1:Y:S01]  /*0020*/  S2UR UR4, SR_CTAID.X ;  /* 0x00000000000479c3 */ /* 0x000e620000002500 */
[----:B------:R-:W1:Y:S01]  /*0030*/  LDCU UR7, c[0x0][0x360] ;  /* 0x00006c00ff0777ac */ /* 0x000e620008000800 */
[----:B------:R-:W2:Y:S01]  /*0040*/  LDCU UR13, c[0x0][0x388] ;  /* 0x00007100ff0d77ac */ /* 0x000ea20008000800 */
[----:B------:R-:W3:Y:S01]  /*0050*/  LDCU.64 UR8, c[0x0][0x358] ;  /* 0x00006b00ff0877ac */ /* 0x000ee20008000a00 */
[----:B--2---:R-:W-:Y:S01]  /*0060*/  IMAD.U32 R5, RZ, RZ, UR13 ;  /* 0x0000000dff057e24 */ /* 0x004fe2000f8e00ff */
[----:B-1----:R-:W-:Y:S01]  /*0070*/  UIMAD UR5, UR7, UR4, URZ ;  /* 0x00000004070572a4 */ /* 0x002fe2000f8e02ff */
[----:B0-----:R-:W-:-:S05]  /*0080*/  IMAD.MOV R2, RZ, RZ, -R0 ;  /* 0x000000ffff027224 */ /* 0x001fca00078e0a00 */
[----:B------:R-:W-:Y:S01]  /*0090*/  ISETP.NE.AND P0, PT, R2, UR5, PT ;  /* 0x0000000502007c0c */ /* 0x000fe2000bf05270 */
[----:B------:R-:W-:-:S04]  /*00a0*/  UIADD3 UR5, UPT, UPT, UR13, 0x1, URZ ;  /* 0x000000010d057890 */ /* 0x000fc8000fffe0ff */
[----:B------:R-:W-:-:S04]  /*00b0*/  UIADD3 UR4, UPT, UPT, UR5, UR4, URZ ;  /* 0x0000000405047290 */ /* 0x000fc8000fffe0ff */
[----:B------:R-:W-:-:S04]  /*00c0*/  UISETP.GT.AND UP0, UPT, UR4, 0x3ff, UPT ;  /* 0x000003ff0400788c */ /* 0x000fc8000bf04270 */
[----:B------:R-:W0:Y:S01]  /*00d0*/  @!P0 LDC.64 R2, c[0x0][0x380] ;  /* 0x0000e000ff028b82 */ /* 0x000e220000000a00 */
[----:B------:R-:W-:Y:S02]  /*00e0*/  @!P0 LEA R5, R5, UR13, 0xa ;  /* 0x0000000d05058c11 */ /* 0x000fe4000f8e50ff */
[----:B------:R-:W-:-:S03]  /*00f0*/  PLOP3.LUT P1, PT, PT, PT, UP0, 0x80, 0x8 ;  /* 0x000000000008781c */ /* 0x000fc60003f2f008 */
[----:B0-----:R-:W-:-:S04]  /*0100*/  @!P0 IMAD.WIDE R2, R5, 0x4, R2 ;  /* 0x0000000405028825 */ /* 0x001fc800078e0202 */
[----:B------:R-:W-:-:S05]  /*0110*/  @!P0 IMAD.MOV.U32 R5, RZ, RZ, 0x3f800000 ;  /* 0x3f800000ff058424 */ /* 0x000fca00078e00ff */
[----:B---3--:R0:W-:Y:S01]  /*0120*/  @!P0 STG.E desc[UR8][R2.64], R5 ;  /* 0x0000000502008986 */ /* 0x0081e2000c101908 */
[----:B------:R-:W-:Y:S05]  /*0130*/  @P1 EXIT ;  /* 0x000000000000194d */ /* 0x000fea0003800000 */
[----:B------:R-:W1:Y:S01]  /*0140*/  I2F.U32.RP R6, UR7 ;  /* 0x0000000700067d06 */ /* 0x000e620008209000 */
[----:B0-----:R-:W-:Y:S01]  /*0150*/  VIADD R2, R0, UR7 ;  /* 0x0000000700027c36 */ /* 0x001fe20008000000 */
[----:B------:R-:W-:Y:S01]  /*0160*/  UIADD3 UR6, UPT, UPT, UR7, UR13, URZ ;  /* 0x0000000d07067290 */ /* 0x000fe2000fffe0ff */
[----:B------:R-:W-:Y:S01]  /*0170*/  LOP3.LUT R4, RZ, R0, RZ, 0x33, !PT ;  /* 0x00000000ff047212 */ /* 0x000fe200078e33ff */
[----:B------:R-:W0:Y:S01]  /*0180*/  LDCU.64 UR14, c[0x0][0x380] ;  /* 0x00007000ff0e77ac */ /* 0x000e220008000a00 */
[----:B------:R-:W-:Y:S01]  /*0190*/  VIADD R3, R2, UR5 ;  /* 0x0000000502037c36 */ /* 0x000fe20008000000 */
[----:B------:R-:W-:Y:S01]  /*01a0*/  ISETP.NE.U32.AND P2, PT, RZ, UR7, PT ;  /* 0x00000007ff007c0c */ /* 0x000fe2000bf45070 */
[----:B------:R-:W-:-:S03]  /*01b0*/  USHF.R.S32.HI UR12, URZ, 0x1f, UR13 ;  /* 0x0000001fff0c7899 */ /* 0x000fc6000801140d */
[----:B------:R-:W-:Y:S01]  /*01c0*/  VIMNMX R3, PT, PT, R3, 0x400, !PT ;  /* 0x0000040003037848 */ /* 0x000fe20007fe0100 */
[----:B------:R-:W2:Y:S03]  /*01d0*/  LDCU UR10, c[0x0][0x370] ;  /* 0x00006e00ff0a77ac */ /* 0x000ea60008000800 */
[----:B------:R-:W-:Y:S01]  /*01e0*/  IADD3 R3, PT, PT, R3, -UR6, R4 ;  /* 0x8000000603037c10 */ /* 0x000fe2000fffe004 */
[----:B-1----:R-:W1:Y:S01]  /*01f0*/  MUFU.RCP R6, R6 ;  /* 0x0000000600067308 */ /* 0x002e620000001000 */
[----:B------:R-:W-:Y:S01]  /*0200*/  IMAD.MOV.U32 R4, RZ, RZ, RZ ;  /* 0x000000ffff047224 */ /* 0x000fe200078e00ff */
[----:B------:R-:W-:Y:S01]  /*0210*/  USHF.L.U32 UR6, UR13, 0xa, URZ ;  /* 0x0000000a0d067899 */ /* 0x000fe200080006ff */
[----:B------:R-:W-:-:S03]  /*0220*/  ISETP.NE.AND P3, PT, R3, RZ, PT ;  /* 0x000000ff0300720c */ /* 0x000fc60003f65270 */
[----:B------:R-:W-:Y:S01]  /*0230*/  USHF.R.S32.HI UR11, URZ, 0x1f, UR6 ;  /* 0x0000001fff0b7899 */ /* 0x000fe20008011406 */
[----:B------:R-:W-:Y:S01]  /*0240*/  SEL R8, RZ, 0x1, !P3 ;  /* 0x00000001ff087807 */ /* 0x000fe20005800000 */
[----:B-1----:R-:W-:Y:S02]  /*0250*/  VIADD R5, R6, 0xffffffe ;  /* 0x0ffffffe06057836 */ /* 0x002fe40000000000 */
[----:B------:R-:W-:-:S06]  /*0260*/  VIADD R6, R3, 0xffffffff ;  /* 0xffffffff03067836 */ /* 0x000fcc0000000000 */
[----:B------:R-:W-:Y:S01]  /*0270*/  @!P3 IMAD.MOV R6, RZ, RZ, R3 ;  /* 0x000000ffff06b224 */ /* 0x000fe200078e0203 */
[----:B------:R-:W1:Y:S02]  /*0280*/  F2I.FTZ.U32.TRUNC.NTZ R5, R5 ;  /* 0x0000000500057305 */ /* 0x000e64000021f000 */
[----:B-1----:R-:W-:-:S04]  /*0290*/  IMAD.MOV R7, RZ, RZ, -R5 ;  /* 0x000000ffff077224 */ /* 0x002fc800078e0a05 */
[----:B------:R-:W-:-:S04]  /*02a0*/  IMAD R7, R7, UR7, RZ ;  /* 0x0000000707077c24 */ /* 0x000fc8000f8e02ff */
[----:B------:R-:W-:-:S06]  /*02b0*/  IMAD.HI.U32 R5, R5, R7, R4 ;  /* 0x0000000705057227 */ /* 0x000fcc00078e0004 */
[----:B------:R-:W-:Y:S01]  /*02c0*/  IMAD.HI.U32 R9, R5, R6, RZ ;  /* 0x0000000605097227 */ /* 0x000fe200078e00ff */
[----:B------:R-:W-:-:S03]  /*02d0*/  IADD3 R5, P4, PT, R2, UR13, RZ ;  /* 0x0000000d02057c10 */ /* 0x000fc6000ff9e0ff */
[----:B------:R-:W-:Y:S02]  /*02e0*/  IMAD.MOV R3, RZ, RZ, -R9 ;  /* 0x000000ffff037224 */ /* 0x000fe400078e0a09 */
[----:B------:R-:W-:Y:S02]  /*02f0*/  IMAD.X R7, RZ, RZ, UR12, P4 ;  /* 0x0000000cff077e24 */ /* 0x000fe4000a0e06ff */
[----:B------:R-:W-:Y:S01]  /*0300*/  IMAD R6, R3, UR7, R6 ;  /* 0x0000000703067c24 */ /* 0x000fe2000f8e0206 */
[----:B------:R-:W-:-:S04]  /*0310*/  IADD3 R3, P1, PT, R0, UR13, RZ ;  /* 0x0000000d00037c10 */ /* 0x000fc8000ff3e0ff */
[----:B------:R-:W-:Y:S01]  /*0320*/  ISETP.GE.U32.AND P5, PT, R6, UR7, PT ;  /* 0x0000000706007c0c */ /* 0x000fe2000bfa6070 */
[----:B------:R-:W-:Y:S01]  /*0330*/  IMAD.X R4, RZ, RZ, UR12, P1 ;  /* 0x0000000cff047e24 */ /* 0x000fe200088e06ff */
[----:B------:R-:W-:-:S04]  /*0340*/  IADD3 R14, P6, PT, R3, UR6, RZ ;  /* 0x00000006030e7c10 */ /* 0x000fc8000ffde0ff */
[----:B0-----:R-:W-:Y:S02]  /*0350*/  LEA RZ, P1, R14, UR14, 0x2 ;  /* 0x0000000e0eff7c11 */ /* 0x001fe4000f8210ff */
[----:B------:R-:W-:-:S04]  /*0360*/  IADD3.X R15, PT, PT, R4, UR11, RZ, P6, !PT ;  /* 0x0000000b040f7c10 */ /* 0x000fc8000b7fe4ff */
[----:B------:R-:W-:Y:S01]  /*0370*/  LEA.HI.X R15, R14, UR15, R15, 0x2, P1 ;  /* 0x0000000f0e0f7c11 */ /* 0x000fe200088f140f */
[----:B------:R-:W-:Y:S02]  /*0380*/  @P5 VIADD R6, R6, -UR7 ;  /* 0x8000000706065c36 */ /* 0x000fe40008000000 */
[----:B------:R-:W-:Y:S01]  /*0390*/  @P5 VIADD R9, R9, 0x1 ;  /* 0x0000000109095836 */ /* 0x000fe20000000000 */
[----:B------:R-:W-:Y:S02]  /*03a0*/  IADD3 R16, P5, PT, R5, UR6, RZ ;  /* 0x0000000605107c10 */ /* 0x000fe4000ffbe0ff */
[----:B------:R-:W-:Y:S01]  /*03b0*/  ISETP.GE.U32.AND P0, PT, R6, UR7, PT ;  /* 0x0000000706007c0c */ /* 0x000fe2000bf06070 */
[----:B------:R-:W-:Y:S01]  /*03c0*/  VIADD R6, R2, UR7 ;  /* 0x0000000702067c36 */ /* 0x000fe20008000000 */
[----:B------:R-:W-:-:S04]  /*03d0*/  IADD3.X R17, PT, PT, R7, UR11, RZ, P5, !PT ;  /* 0x0000000b07117c10 */ /* 0x000fc8000affe4ff */
[----:B------:R-:W-:-:S07]  /*03e0*/  IADD3 RZ, P4, PT, R6, UR13, RZ ;  /* 0x0000000d06ff7c10 */ /* 0x000fce000ff9e0ff */
[----:B------:R-:W-:Y:S01]  /*03f0*/  @P0 VIADD R9, R9, 0x1 ;  /* 0x0000000109090836 */ /* 0x000fe20000000000 */
[----:B------:R-:W-:Y:S02]  /*0400*/  @!P2 LOP3.LUT R9, RZ, UR7, RZ, 0x33, !PT ;  /* 0x00000007ff09ac12 */ /* 0x000fe4000f8e33ff */
[----:B------:R-:W-:-:S03]  /*0410*/  LEA RZ, P0, R16, UR14, 0x2 ;  /* 0x0000000e10ff7c11 */ /* 0x000fc6000f8010ff */
[----:B------:R-:W-:Y:S01]  /*0420*/  IMAD.IADD R8, R8, 0x1, R9 ;  /* 0x0000000108087824 */ /* 0x000fe200078e0209 */
[----:B------:R-:W-:Y:S01]  /*0430*/  LEA.HI.X R17, R16, UR15, R17, 0x2, P0 ;  /* 0x0000000f10117c11 */ /* 0x000fe200080f1411 */
[----:B--2---:R-:W-:-:S08]  /*0440*/  IMAD.X R9, RZ, RZ, UR12, P4 ;  /* 0x0000000cff097e24 */ /* 0x004fd0000a0e06ff */
.L_x_5:
[----:B------:R-:W-:Y:S01]  /*0450*/  VIADD R27, R0, UR5 ;  /* 0x00000005001b7c36 */ /* 0x000fe20008000000 */
[----:B0-----:R-:W0:Y:S01]  /*0460*/  LDCU.64 UR14, c[0x0][0x380] ;  /* 0x00007000ff0e77ac */ /* 0x001e220008000a00 */
[----:B------:R-:W-:Y:S03]  /*0470*/  BSSY.RECONVERGENT B0, `(.L_x_0) ;  /* 0x000008f000007945 */ /* 0x000fe60003800200 */
[----:B------:R-:W-:-:S13]  /*0480*/  ISETP.GT.AND P0, PT, R27, 0x3ff, PT ;  /* 0x000003ff1b00780c */ /* 0x000fda0003f04270 */
[----:B------:R-:W-:Y:S05]  /*0490*/  @P0 BRA `(.L_x_1) ;  /* 0x0000000800300947 */ /* 0x000fea0003800000 */
[----:B------:R-:W1:Y:S01]  /*04a0*/  LDC R10, c[0x0][0x388] ;  /* 0x0000e200ff0a7b82 */ /* 0x000e620000000800 */
[----:B------:R-:W-:Y:S01]  /*04b0*/  LOP3.LUT R29, R8, 0x3, RZ, 0xc0, !PT ;  /* 0x00000003081d7812 */ /* 0x000fe200078ec0ff */
[----:B------:R-:W-:Y:S01]  /*04c0*/  BSSY.RECONVERGENT B1, `(.L_x_2) ;  /* 0x000003b000017945 */ /* 0x000fe20003800200 */
[----:B------:R-:W-:Y:S01]  /*04d0*/  MOV R12, UR4 ;  /* 0x00000004000c7c02 */ /* 0x000fe20008000f00 */
[----:B------:R-:W-:Y:S01]  /*04e0*/  IMAD.MOV.U32 R33, RZ, RZ, R0 ;  /* 0x000000ffff217224 */ /* 0x000fe200078e0000 */
[----:B------:R-:W-:-:S03]  /*04f0*/  ISETP.NE.AND P0, PT, R29, 0x3, PT ;  /* 0x000000031d00780c */ /* 0x000fc60003f05270 */
[----:B------:R-:W2:Y:S01]  /*0500*/  LDC.64 R18, c[0x0][0x380] ;  /* 0x0000e000ff127b82 */ /* 0x000ea20000000a00 */
[----:B------:R-:W-:-:S04]  /*0510*/  IMAD.SHL.U32 R12, R12, 0x400, RZ ;  /* 0x000004000c0c7824 */ /* 0x000fc800078e00ff */
[----:B-1----:R-:W-:-:S04]  /*0520*/  IMAD.IADD R21, R12, 0x1, R10 ;  /* 0x000000010c157824 */ /* 0x002fc800078e020a */
[----:B--2---:R-:W-:Y:S01]  /*0530*/  IMAD.WIDE R20, R21, 0x4, R18 ;  /* 0x0000000415147825 */ /* 0x004fe200078e0212 */
[----:B------:R-:W-:Y:S06]  /*0540*/  @!P0 BRA `(.L_x_3) ;  /* 0x0000000000c88947 */ /* 0x000fec0003800000 */
[----:B------:R-:W1:Y:S01]  /*0550*/  LDC.64 R22, c[0x0][0x380] ;  /* 0x0000e000ff167b82 */ /* 0x000e620000000a00 */
[----:B------:R-:W-:Y:S01]  /*0560*/  SHF.R.S32.HI R26, RZ, 0x1f, R12 ;  /* 0x0000001fff1a7819 */ /* 0x000fe2000001140c */
[----:B------:R-:W-:Y:S01]  /*0570*/  VIADD R14, R3, UR6 ;  /* 0x00000006030e7c36 */ /* 0x000fe20008000000 */
[----:B------:R-:W-:-:S05]  /*0580*/  IADD3 R13, P0, PT, R12, R3, RZ ;  /* 0x000000030c0d7210 */ /* 0x000fca0007f1e0ff */
[----:B------:R-:W2:Y:S01]  /*0590*/  LDC R11, c[0x0][0x380] ;  /* 0x0000e000ff0b7b82 */ /* 0x000ea20000000800 */
[----:B------:R-:W-:Y:S01]  /*05a0*/  IMAD.X R28, R26, 0x1, R4, P0 ;  /* 0x000000011a1c7824 */ /* 0x000fe200000e0604 */
[----:B-1----:R-:W-:-:S04]  /*05b0*/  LEA R24, P0, R13, R22, 0x2 ;  /* 0x000000160d187211 */ /* 0x002fc800078010ff */
[----:B------:R-:W-:Y:S02]  /*05c0*/  LEA.HI.X R25, R13, R23, R28, 0x2, P0 ;  /* 0x000000170d197211 */ /* 0x000fe400000f141c */
[----:B------:R-:W3:Y:S01]  /*05d0*/  LDG.E R28, desc[UR8][R20.64] ;  /* 0x00000008141c7981 */ /* 0x000ee2000c1e1900 */
[----:B--2---:R-:W-:-:S03]  /*05e0*/  IMAD.U32 R14, R14, 0x4, R11 ;  /* 0x000000040e0e7824 */ /* 0x004fc600078e000b */
[----:B------:R-:W3:Y:S04]  /*05f0*/  LDG.E R13, desc[UR8][R24.64+0x4] ;  /* 0x00000408180d7981 */ /* 0x000ee8000c1e1900 */
[----:B------:R-:W3:Y:S01]  /*0600*/  LDG.E R27, desc[UR8][R14.64+0x4] ;  /* 0x000004080e1b7981 */ /* 0x000ee2000c1e1900 */
[----:B------:R-:W-:Y:S01]  /*0610*/  ISETP.NE.AND P0, PT, R29, RZ, PT ;  /* 0x000000ff1d00720c */ /* 0x000fe20003f05270 */
[----:B------:R-:W-:Y:S02]  /*0620*/  IMAD.MOV.U32 R33, RZ, RZ, R2 ;  /* 0x000000ffff217224 */ /* 0x000fe400078e0002 */
[----:B---3--:R-:W-:-:S05]  /*0630*/  FFMA R13, -R28, R27, R13 ;  /* 0x0000001b1c0d7223 */ /* 0x008fca000000010d */
[----:B------:R1:W-:Y:S01]  /*0640*/  STG.E desc[UR8][R24.64+0x4], R13 ;  /* 0x0000040d18007986 */ /* 0x0003e2000c101908 */
[----:B------:R-:W-:-:S04]  /*0650*/  VIADD R27, R2, UR5 ;  /* 0x00000005021b7c36 */ /* 0x000fc80008000000 */
[----:B------:R-:W-:Y:S05]  /*0660*/  @!P0 BRA `(.L_x_3) ;  /* 0x0000000000808947 */ /* 0x000fea0003800000 */
[----:B-1----:R-:W-:Y:S01]  /*0670*/  IADD3 R13, P0, PT, R12, R5, RZ ;  /* 0x000000050c0d7210 */ /* 0x002fe20007f1e0ff */
[----:B------:R-:W-:-:S04]  /*0680*/  VIADD R16, R5, UR6 ;  /* 0x0000000605107c36 */ /* 0x000fc80008000000 */
[----:B------:R-:W-:Y:S01]  /*0690*/  IMAD.X R28, R26, 0x1, R7, P0 ;  /* 0x000000011a1c7824 */ /* 0x000fe200000e0607 */
[----:B------:R-:W-:Y:S01]  /*06a0*/  LEA R24, P0, R13, R22, 0x2 ;  /* 0x000000160d187211 */ /* 0x000fe200078010ff */
[----:B------:R-:W-:-:S03]  /*06b0*/  IMAD.U32 R16, R16, 0x4, R11 ;  /* 0x0000000410107824 */ /* 0x000fc600078e000b */
[----:B------:R-:W-:Y:S02]  /*06c0*/  LEA.HI.X R25, R13, R23, R28, 0x2, P0 ;  /* 0x000000170d197211 */ /* 0x000fe400000f141c */
[----:B------:R-:W2:Y:S04]  /*06d0*/  LDG.E R28, desc[UR8][R20.64] ;  /* 0x00000008141c7981 */ /* 0x000ea8000c1e1900 */
[----:B------:R-:W2:Y:S04]  /*06e0*/  LDG.E R13, desc[UR8][R16.64+0x4] ;  /* 0x00000408100d7981 */ /* 0x000ea8000c1e1900 */
[----:B------:R-:W2:Y:S01]  /*06f0*/  LDG.E R11, desc[UR8][R24.64+0x4] ;  /* 0x00000408180b7981 */ /* 0x000ea2000c1e1900 */
[----:B------:R-:W-:Y:S01]  /*0700*/  ISETP.NE.AND P0, PT, R29, 0x1, PT ;  /* 0x000000011d00780c */ /* 0x000fe20003f05270 */
[----:B------:R-:W-:-:S02]  /*0710*/  VIADD R27, R27, UR7 ;  /* 0x000000071b1b7c36 */ /* 0x000fc40008000000 */
[----:B------:R-:W-:Y:S02]  /*0720*/  IMAD.MOV.U32 R33, RZ, RZ, R6 ;  /* 0x000000ffff217224 */ /* 0x000fe400078e0006 */
[----:B--2---:R-:W-:-:S05]  /*0730*/  FFMA R11, -R28, R13, R11 ;  /* 0x0000000d1c0b7223 */ /* 0x004fca000000010b */
[----:B------:R2:W-:Y:S03]  /*0740*/  STG.E desc[UR8][R24.64+0x4], R11 ;  /* 0x0000040b18007986 */ /* 0x0005e6000c101908 */
[----:B------:R-:W-:Y:S05]  /*0750*/  @!P0 BRA `(.L_x_3) ;  /* 0x0000000000448947 */ /* 0x000fea0003800000 */
[----:B------:R-:W2:Y:S02]  /*0760*/  LDCU UR13, c[0x0][0x388] ;  /* 0x00007100ff0d77ac */ /* 0x000ea40008000800 */
[----:B--2---:R-:W-:-:S04]  /*0770*/  IADD3 R11, PT, PT, R6, UR13, RZ ;  /* 0x0000000d060b7c10 */ /* 0x004fc8000fffe0ff */
[----:B------:R-:W-:Y:S02]  /*0780*/  IADD3 R13, P0, PT, R12, R11, RZ ;  /* 0x0000000b0c0d7210 */ /* 0x000fe40007f1e0ff */
[----:B------:R-:W-:-:S03]  /*0790*/  IADD3 R11, P1, PT, R11, UR6, RZ ;  /* 0x000000060b0b7c10 */ /* 0x000fc6000ff3e0ff */
[----:B------:R-:W-:Y:S01]  /*07a0*/  IMAD.X R28, R26, 0x1, R9, P0 ;  /* 0x000000011a1c7824 */ /* 0x000fe200000e0609 */
[-C--:B------:R-:W-:Y:S02]  /*07b0*/  LEA R24, P0, R13, R22.reuse, 0x2 ;  /* 0x000000160d187211 */ /* 0x080fe400078010ff */
[----:B------:R-:W-:Y:S02]  /*07c0*/  LEA R22, P2, R11, R22, 0x2 ;  /* 0x000000160b167211 */ /* 0x000fe400078410ff */
[----:B------:R-:W-:Y:S02]  /*07d0*/  IADD3.X R26, PT, PT, R9, UR11, RZ, P1, !PT ;  /* 0x0000000b091a7c10 */ /* 0x000fe40008ffe4ff */
[-C--:B------:R-:W-:Y:S02]  /*07e0*/  LEA.HI.X R25, R13, R23.reuse, R28, 0x2, P0 ;  /* 0x000000170d197211 */ /* 0x080fe400000f141c */
[----:B------:R-:W-:Y:S02]  /*07f0*/  LEA.HI.X R23, R11, R23, R26, 0x2, P2 ;  /* 0x000000170b177211 */ /* 0x000fe400010f141a */
[----:B------:R-:W2:Y:S04]  /*0800*/  LDG.E R26, desc[UR8][R20.64] ;  /* 0x00000008141a7981 */ /* 0x000ea8000c1e1900 */
[----:B------:R-:W2:Y:S04]  /*0810*/  LDG.E R22, desc[UR8][R22.64+0x4] ;  /* 0x0000040816167981 */ /* 0x000ea8000c1e1900 */
[----:B------:R-:W2:Y:S01]  /*0820*/  LDG.E R11, desc[UR8][R24.64+0x4] ;  /* 0x00000408180b7981 */ /* 0x000ea2000c1e1900 */
[----:B------:R-:W-:-:S02]  /*0830*/  VIADD R27, R27, UR7 ;  /* 0x000000071b1b7c36 */ /* 0x000fc40008000000 */
[----:B------:R-:W-:Y:S02]  /*0840*/  VIADD R33, R6, UR7 ;  /* 0x0000000706217c36 */ /* 0x000fe40008000000 */
[----:B--2---:R-:W-:-:S05]  /*0850*/  FFMA R11, -R26, R22, R11 ;  /* 0x000000161a0b7223 */ /* 0x004fca000000010b */
[----:B------:R3:W-:Y:S02]  /*0860*/  STG.E desc[UR8][R24.64+0x4], R11 ;  /* 0x0000040b18007986 */ /* 0x0007e4000c101908 */
.L_x_3:
[----:B0-----:R-:W-:Y:S05]  /*0870*/  BSYNC.RECONVERGENT B1 ;  /* 0x0000000000017941 */ /* 0x001fea0003800200 */
.L_x_2:
[----:B------:R-:W-:-:S13]  /*0880*/  ISETP.GE.U32.AND P0, PT, R8, 0x3, PT ;  /* 0x000000030800780c */ /* 0x000fda0003f06070 */
[----:B------:R-:W-:Y:S05]  /*0890*/  @!P0 BRA `(.L_x_1) ;  /* 0x0000000400308947 */ /* 0x000fea0003800000 */
[----:B------:R-:W-:Y:S02]  /*08a0*/  IMAD.U32 R22, RZ, RZ, UR7 ;  /* 0x00000007ff167e24 */ /* 0x000fe4000f8e00ff */
[----:B-123--:R-:W-:Y:S02]  /*08b0*/  IMAD.U32 R24, RZ, RZ, UR7 ;  /* 0x00000007ff187e24 */ /* 0x00efe4000f8e00ff */
[C---:B------:R-:W-:Y:S02]  /*08c0*/  IMAD.IADD R30, R33.reuse, 0x1, R10 ;  /* 0x00000001211e7824 */ /* 0x040fe400078e020a */
[----:B------:R-:W-:Y:S02]  /*08d0*/  VIADD R11, R33, UR7 ;  /* 0x00000007210b7c36 */ /* 0x000fe40008000000 */
[--C-:B------:R-:W-:Y:S02]  /*08e0*/  IMAD R13, R22, 0x2, R33.reuse ;  /* 0x00000002160d7824 */ /* 0x100fe400078e0221 */
[----:B------:R-:W-:-:S07]  /*08f0*/  IMAD R31, R24, 0x3, R33 ;  /* 0x00000003181f7824 */ /* 0x000fce00078e0221 */
.L_x_4:
[----:B------:R-:W-:Y:S02]  /*0900*/  VIADD R25, R27, UR6 ;  /* 0x000000061b197c36 */ /* 0x000fe40008000000 */
[----:B------:R-:W-:Y:S02]  /*0910*/  IMAD.IADD R29, R12, 0x1, R27 ;  /* 0x000000010c1d7824 */ /* 0x000fe400078e021b */
[--C-:B------:R-:W-:Y:S01]  /*0920*/  IMAD.WIDE R24, R25, 0x4, R18.reuse ;  /* 0x0000000419187825 */ /* 0x100fe200078e0212 */
[----:B------:R-:W2:Y:S03]  /*0930*/  LDG.E R27, desc[UR8][R20.64] ;  /* 0x00000008141b7981 */ /* 0x000ea6000c1e1900 */
[----:B------:R-:W-:Y:S02]  /*0940*/  IMAD.WIDE R28, R29, 0x4, R18 ;  /* 0x000000041d1c7825 */ /* 0x000fe400078e0212 */
[----:B------:R-:W2:Y:S04]  /*0950*/  LDG.E R24, desc[UR8][R24.64] ;  /* 0x0000000818187981 */ /* 0x000ea8000c1e1900 */
[----:B------:R-:W2:Y:S01]  /*0960*/  LDG.E R22, desc[UR8][R28.64] ;  /* 0x000000081c167981 */ /* 0x000ea2000c1e1900 */
[----:B------:R-:W-:-:S02]  /*0970*/  IADD3 R23, P0, PT, R11, R10, RZ ;  /* 0x0000000a0b177210 */ /* 0x000fc40007f1e0ff */
[----:B------:R-:W-:Y:S02]  /*0980*/  SHF.R.S32.HI R32, RZ, 0x1f, R12 ;  /* 0x0000001fff207819 */ /* 0x000fe4000001140c */
[----:B------:R-:W-:Y:S02]  /*0990*/  LEA.HI.X.SX32 R37, R11, UR12, 0x1, P0 ;  /* 0x0000000c0b257c11 */ /* 0x000fe400080f0eff */
[----:B------:R-:W-:Y:S02]  /*09a0*/  IADD3 R26, P0, PT, R12, R23, RZ ;  /* 0x000000170c1a7210 */ /* 0x000fe40007f1e0ff */
[----:B------:R-:W-:-:S04]  /*09b0*/  IADD3 R23, P1, PT, R23, UR6, RZ ;  /* 0x0000000617177c10 */ /* 0x000fc8000ff3e0ff */
[----:B------:R-:W-:Y:S01]  /*09c0*/  IADD3.X R34, PT, PT, R37, UR11, RZ, P1, !PT ;  /* 0x0000000b25227c10 */ /* 0x000fe20008ffe4ff */
[----:B--2---:R-:W-:Y:S01]  /*09d0*/  FFMA R35, -R27, R24, R22 ;  /* 0x000000181b237223 */ /* 0x004fe20000000116 */
[----:B------:R-:W-:Y:S01]  /*09e0*/  IMAD.X R27, R32, 0x1, R37, P0 ;  /* 0x00000001201b7824 */ /* 0x000fe200000e0625 */
[C---:B------:R-:W-:Y:S02]  /*09f0*/  LEA R22, P1, R23.reuse, UR14, 0x2 ;  /* 0x0000000e17167c11 */ /* 0x040fe4000f8210ff */
[C---:B------:R-:W-:Y:S02]  /*0a00*/  LEA R24, P0, R26.reuse, UR14, 0x2 ;  /* 0x0000000e1a187c11 */ /* 0x040fe4000f8010ff */
[----:B------:R-:W-:Y:S02]  /*0a10*/  LEA.HI.X R23, R23, UR15, R34, 0x2, P1 ;  /* 0x0000000f17177c11 */ /* 0x000fe400088f1422 */
[----:B------:R-:W-:Y:S01]  /*0a20*/  LEA.HI.X R25, R26, UR15, R27, 0x2, P0 ;  /* 0x0000000f1a197c11 */ /* 0x000fe200080f141b */
[----:B------:R0:W-:Y:S04]  /*0a30*/  STG.E desc[UR8][R28.64], R35 ;  /* 0x000000231c007986 */ /* 0x0001e8000c101908 */
[----:B------:R-:W2:Y:S04]  /*0a40*/  LDG.E R34, desc[UR8][R20.64] ;  /* 0x0000000814227981 */ /* 0x000ea8000c1e1900 */
[----:B------:R-:W2:Y:S04]  /*0a50*/  LDG.E R37, desc[UR8][R24.64+0x4] ;  /* 0x0000040818257981 */ /* 0x000ea8000c1e1900 */
[----:B0-----:R0:W2:Y:S01]  /*0a60*/  LDG.E R35, desc[UR8][R22.64+0x4] ;  /* 0x0000040816237981 */ /* 0x0010a2000c1e1900 */
[----:B------:R-:W-:-:S04]  /*0a70*/  IADD3 R36, P0, PT, R13, R10, RZ ;  /* 0x0000000a0d247210 */ /* 0x000fc80007f1e0ff */
[----:B------:R-:W-:Y:S02]  /*0a80*/  IADD3 R27, P1, PT, R36, UR6, RZ ;  /* 0x00000006241b7c10 */ /* 0x000fe4000ff3e0ff */
[----:B0-----:R-:W-:Y:S02]  /*0a90*/  LEA.HI.X.SX32 R23, R13, UR12, 0x1, P0 ;  /* 0x0000000c0d177c11 */ /* 0x001fe400080f0eff */
[----:B------:R-:W-:Y:S02]  /*0aa0*/  IADD3 R36, P0, PT, R12, R36, RZ ;  /* 0x000000240c247210 */ /* 0x000fe40007f1e0ff */
[----:B------:R-:W-:Y:S02]  /*0ab0*/  IADD3.X R22, PT, PT, R23, UR11, RZ, P1, !PT ;  /* 0x0000000b17167c10 */ /* 0x000fe40008ffe4ff */
[----:B------:R-:W-:Y:S01]  /*0ac0*/  LEA R26, P1, R27, UR14, 0x2 ;  /* 0x0000000e1b1a7c11 */ /* 0x000fe2000f8210ff */
[----:B------:R-:W-:-:S03]  /*0ad0*/  IMAD.X R29, R32, 0x1, R23, P0 ;  /* 0x00000001201d7824 */ /* 0x000fc600000e0617 */
[----:B------:R-:W-:Y:S02]  /*0ae0*/  LEA.HI.X R27, R27, UR15, R22, 0x2, P1 ;  /* 0x0000000f1b1b7c11 */ /* 0x000fe400088f1416 */
[----:B------:R-:W-:-:S04]  /*0af0*/  LEA R22, P0, R36, UR14, 0x2 ;  /* 0x0000000e24167c11 */ /* 0x000fc8000f8010ff */
[----:B------:R-:W-:Y:S01]  /*0b00*/  LEA.HI.X R23, R36, UR15, R29, 0x2, P0 ;  /* 0x0000000f24177c11 */ /* 0x000fe200080f141d */
[----:B--2---:R-:W-:-:S05]  /*0b10*/  FFMA R35, -R34, R35, R37 ;  /* 0x0000002322237223 */ /* 0x004fca0000000125 */
[----:B------:R0:W-:Y:S04]  /*0b20*/  STG.E desc[UR8][R24.64+0x4], R35 ;  /* 0x0000042318007986 */ /* 0x0001e8000c101908 */
[----:B------:R-:W2:Y:S04]  /*0b30*/  LDG.E R27, desc[UR8][R26.64+0x4] ;  /* 0x000004081a1b7981 */ /* 0x000ea8000c1e1900 */
[----:B------:R-:W2:Y:S04]  /*0b40*/  LDG.E R34, desc[UR8][R20.64] ;  /* 0x0000000814227981 */ /* 0x000ea8000c1e1900 */
[----:B0-----:R-:W2:Y:S01]  /*0b50*/  LDG.E R35, desc[UR8][R22.64+0x4] ;  /* 0x0000040816237981 */ /* 0x001ea2000c1e1900 */
[----:B------:R-:W-:-:S04]  /*0b60*/  IADD3 R29, P0, PT, R31, R10, RZ ;  /* 0x0000000a1f1d7210 */ /* 0x000fc80007f1e0ff */
[----:B------:R-:W-:Y:S02]  /*0b70*/  LEA.HI.X.SX32 R28, R31, UR12, 0x1, P0 ;  /* 0x0000000c1f1c7c11 */ /* 0x000fe400080f0eff */
[----:B------:R-:W-:Y:S02]  /*0b80*/  IADD3 R36, P0, PT, R12, R29, RZ ;  /* 0x0000001d0c247210 */ /* 0x000fe40007f1e0ff */
[----:B------:R-:W-:-:S03]  /*0b90*/  IADD3 R29, P1, PT, R29, UR6, RZ ;  /* 0x000000061d1d7c10 */ /* 0x000fc6000ff3e0ff */
[----:B------:R-:W-:Y:S01]  /*0ba0*/  IMAD.X R37, R32, 0x1, R28, P0 ;  /* 0x0000000120257824 */ /* 0x000fe200000e061c */
[----:B------:R-:W-:Y:S02]  /*0bb0*/  IADD3.X R32, PT, PT, R28, UR11, RZ, P1, !PT ;  /* 0x0000000b1c207c10 */ /* 0x000fe40008ffe4ff */
[C---:B------:R-:W-:Y:S02]  /*0bc0*/  LEA R28, P1, R29.reuse, UR14, 0x2 ;  /* 0x0000000e1d1c7c11 */ /* 0x040fe4000f8210ff */
[C---:B------:R-:W-:Y:S02]  /*0bd0*/  LEA R24, P0, R36.reuse, UR14, 0x2 ;  /* 0x0000000e24187c11 */ /* 0x040fe4000f8010ff */
[----:B------:R-:W-:Y:S02]  /*0be0*/  LEA.HI.X R29, R29, UR15, R32, 0x2, P1 ;  /* 0x0000000f1d1d7c11 */ /* 0x000fe400088f1420 */
[----:B------:R-:W-:Y:S01]  /*0bf0*/  LEA.HI.X R25, R36, UR15, R37, 0x2, P0 ;  /* 0x0000000f24197c11 */ /* 0x000fe200080f1425 */
[----:B--2---:R-:W-:-:S05]  /*0c00*/  FFMA R27, -R34, R27, R35 ;  /* 0x0000001b221b7223 */ /* 0x004fca0000000123 */
[----:B------:R0:W-:Y:S04]  /*0c10*/  STG.E desc[UR8][R22.64+0x4], R27 ;  /* 0x0000041b16007986 */ /* 0x0001e8000c101908 */
[----:B------:R-:W2:Y:S04]  /*0c20*/  LDG.E R28, desc[UR8][R28.64+0x4] ;  /* 0x000004081c1c7981 */ /* 0x000ea8000c1e1900 */
[----:B------:R-:W2:Y:S04]  /*0c30*/  LDG.E R35, desc[UR8][R20.64] ;  /* 0x0000000814237981 */ /* 0x000ea8000c1e1900 */
[----:B------:R-:W2:Y:S01]  /*0c40*/  LDG.E R26, desc[UR8][R24.64+0x4] ;  /* 0x00000408181a7981 */ /* 0x000ea2000c1e1900 */
[----:B------:R-:W-:-:S05]  /*0c50*/  MOV R37, UR7 ;  /* 0x0000000700257c02 */ /* 0x000fca0008000f00 */
[----:B------:R-:W-:Y:S02]  /*0c60*/  IMAD R30, R37, 0x4, R30 ;  /* 0x00000004251e7824 */ /* 0x000fe400078e021e */
[----:B------:R-:W-:Y:S02]  /*0c70*/  IMAD.U32 R32, RZ, RZ, UR7 ;  /* 0x00000007ff207e24 */ /* 0x000fe4000f8e00ff */
[----:B0-----:R-:W-:-:S03]  /*0c80*/  IMAD.U32 R22, RZ, RZ, UR7 ;  /* 0x00000007ff167e24 */ /* 0x001fc6000f8e00ff */
[----:B------:R-:W-:-:S04]  /*0c90*/  IADD3 R33, PT, PT, R32, UR7, R33 ;  /* 0x0000000720217c10 */ /* 0x000fc8000fffe021 */
[----:B------:R-:W-:Y:S01]  /*0ca0*/  IADD3 R33, PT, PT, R22, UR7, R33 ;  /* 0x0000000716217c10 */ /* 0x000fe2000fffe021 */
[----:B------:R-:W-:-:S04]  /*0cb0*/  IMAD R11, R32, 0x4, R11 ;  /* 0x00000004200b7824 */ /* 0x000fc800078e020b */
[----:B------:R-:W-:Y:S02]  /*0cc0*/  VIADD R27, R33, UR5 ;  /* 0x00000005211b7c36 */ /* 0x000fe40008000000 */
[----:B--2---:R-:W-:Y:S01]  /*0cd0*/  FFMA R35, -R35, R28, R26 ;  /* 0x0000001c23237223 */ /* 0x004fe2000000011a */
[----:B------:R-:W-:-:S04]  /*0ce0*/  VIADD R26, R30, 0x1 ;  /* 0x000000011e1a7836 */ /* 0x000fc80000000000 */
[----:B------:R4:W-:Y:S01]  /*0cf0*/  STG.E desc[UR8][R24.64+0x4], R35 ;  /* 0x0000042318007986 */ /* 0x0009e2000c101908 */
[----:B------:R-:W-:Y:S01]  /*0d00*/  ISETP.GE.AND P0, PT, R26, 0x400, PT ;  /* 0x000004001a00780c */ /* 0x000fe20003f06270 */
[----:B------:R-:W-:Y:S02]  /*0d10*/  IMAD.U32 R26, RZ, RZ, UR7 ;  /* 0x00000007ff1a7e24 */ /* 0x000fe4000f8e00ff */
[----:B------:R-:W-:Y:S02]  /*0d20*/  IMAD.U32 R28, RZ, RZ, UR7 ;  /* 0x00000007ff1c7e24 */ /* 0x000fe4000f8e00ff */
[----:B------:R-:W-:Y:S02]  /*0d30*/  IMAD R13, R26, 0x4, R13 ;  /* 0x000000041a0d7824 */ /* 0x000fe400078e020d */
[----:B------:R-:W-:-:S06]  /*0d40*/  IMAD R31, R28, 0x4, R31 ;  /* 0x000000041c1f7824 */ /* 0x000fcc00078e021f */
[----:B----4-:R-:W-:Y:S05]  /*0d50*/  @!P0 BRA `(.L_x_4) ;  /* 0xfffffff800e88947 */ /* 0x010fea000383ffff */
.L_x_1:
[----:B0-----:R-:W-:Y:S05]  /*0d60*/  BSYNC.RECONVERGENT B0 ;  /* 0x0000000000007941 */ /* 0x001fea0003800200 */
.L_x_0:
[----:B------:R-:W-:Y:S01]  /*0d70*/  BAR.SYNC.DEFER_BLOCKING 0x0 ;  /* 0x0000000000007b1d */ /* 0x000fe20000010000 */
[----:B------:R-:W-:Y:S01]  /*0d80*/  ISETP.NE.AND P0, PT, R0, RZ, PT ;  /* 0x000000ff0000720c */ /* 0x000fe20003f05270 */
[----:B------:R-:W-:Y:S01]  /*0d90*/  IMAD.U32 R12, RZ, RZ, UR4 ;  /* 0x00000004ff0c7e24 */ /* 0x000fe2000f8e00ff */
[----:B------:R-:W-:-:S04]  /*0da0*/  UIADD3 UR4, UPT, UPT, UR10, UR4, URZ ;  /* 0x000000040a047290 */ /* 0x000fc8000fffe0ff */
[----:B------:R-:W-:-:S07]  /*0db0*/  UISETP.GE.AND UP0, UPT, UR4, 0x400, UPT ;  /* 0x000004000400788c */ /* 0x000fce000bf06270 */
[----:B-1----:R-:W0:Y:S08]  /*0dc0*/  @!P0 LDC R13, c[0x0][0x388] ;  /* 0x0000e200ff0d8b82 */ /* 0x002e300000000800 */
[----:B--23--:R-:W1:Y:S01]  /*0dd0*/  @!P0 LDC.64 R10, c[0x0][0x380] ;  /* 0x0000e000ff0a8b82 */ /* 0x00ce620000000a00 */
[----:B0-----:R-:W-:-:S04]  /*0de0*/  @!P0 IMAD R13, R12, 0x400, R13 ;  /* 0x000004000c0d8824 */ /* 0x001fc800078e020d */
[----:B-1----:R-:W-:-:S05]  /*0df0*/  @!P0 IMAD.WIDE R10, R13, 0x4, R10 ;  /* 0x000000040d0a8825 */ /* 0x002fca00078e020a */
[----:B------:R0:W-:Y:S01]  /*0e00*/  @!P0 STG.E desc[UR8][R10.64], RZ ;  /* 0x000000ff0a008986 */ /* 0x0001e2000c101908 */
[----:B------:R-:W-:Y:S05]  /*0e10*/  BRA.U !UP0, `(.L_x_5) ;  /* 0xfffffff5088c7547 */ /* 0x000fea000b83ffff */
[----:B------:R-:W-:Y:S05]  /*0e20*/  EXIT ;  /* 0x000000000000794d */ /* 0x000fea0003800000 */
.L_x_6:
[----:B------:R-:W-:-:S00]  /*0e30*/  BRA `(.L_x_6) ;  /* 0xfffffffc00fc7947 */ /* 0x000fc0000383ffff */
[----:B------:R-:W-:-:S00]  /*0e40*/  NOP ;  /* 0x0000000000007918 */ /* 0x000fc00000000000 */
        /* <DEDUP_REMOVED lines=11> */
.L_x_22:


//--------------------- .text._Z15division_kernelPfi --------------------------
	.section	.text._Z15division_kernelPfi,"ax",@progbits
	.align	128
        .global         _Z15division_kernelPfi
        .type           _Z15division_kernelPfi,@function
        .size           _Z15division_kernelPfi,(.L_x_21 - _Z15division_kernelPfi)
        .other          _Z15division_kernelPfi,@"STO_CUDA_ENTRY STV_DEFAULT"
_Z15division_kernelPfi:
.text._Z15division_kernelPfi:
[----:B------:R-:W-:Y:S08]  /*0000*/  LDC R1, c[0x0][0x37c] ;  /* 0x0000df00ff017b82 */ /* 0x000ff00000000800 */
[----:B------:R-:W0:Y:S01]  /*0010*/  LDC R9, c[0x0][0x388] ;  /* 0x0000e200ff097b82 */ /* 0x000e220000000800 */
[----:B------:R-:W1:Y:S01]  /*0020*/  S2R R0, SR_CTAID.X ;  /* 0x0000000000007919 */ /* 0x000e620000002500 */
[----:B------:R-:W2:Y:S01]  /*0030*/  LDCU.64 UR4, c[0x0][0x358] ;  /* 0x00006b00ff0477ac */ /* 0x000ea20008000a00 */
[----:B------:R-:W1:Y:S01]  /*0040*/  S2R R7, SR_TID.X ;  /* 0x0000000000077919 */ /* 0x000e620000002100 */
[----:B------:R-:W1:Y:S04]  /*0050*/  LDCU UR6, c[0x0][0x360] ;  /* 0x00006c00ff0677ac */ /* 0x000e680008000800 */
[----:B------:R-:W3:Y:S01]  /*0060*/  LDC.64 R4, c[0x0][0x380] ;  /* 0x0000e000ff047b82 */ /* 0x000ee20000000a00 */
[----:B0-----:R-:W-:-:S04]  /*0070*/  IMAD R3, R9, 0x401, RZ ;  /* 0x0000040109037824 */ /* 0x001fc800078e02ff */
[----:B---3--:R-:W-:-:S06]  /*0080*/  IMAD.WIDE R2, R3, 0x4, R4 ;  /* 0x0000000403027825 */ /* 0x008fcc00078e0204 */
[----:B--2---:R-:W2:Y:S01]  /*0090*/  LDG.E R2, desc[UR4][R2.64] ;  /* 0x0000000402027981 */ /* 0x004ea2000c1e1900 */
[----:B-1----:R-:W-:-:S04]  /*00a0*/  IMAD R0, R0, UR6, R7 ;  /* 0x0000000600007c24 */ /* 0x002fc8000f8e0207 */
[----:B------:R-:W-:-:S04]  /*00b0*/  IMAD R7, R9, 0x400, R0 ;  /* 0x0000040009077824 */ /* 0x000fc800078e0200 */
[----:B------:R-:W-:-:S05]  /*00c0*/  IMAD.WIDE R4, R7, 0x4, R4 ;  /* 0x0000000407047825 */ /* 0x000fca00078e0204 */
[----:B------:R-:W3:Y:S01]  /*00d0*/  LDG.E R6, desc[UR4][R4.64] ;  /* 0x0000000404067981 */ /* 0x000ee2000c1e1900 */
[----:B------:R-:W-:Y:S01]  /*00e0*/  BSSY.RECONVERGENT B0, `(.L_x_7) ;  /* 0x0000010000007945 */ /* 0x000fe20003800200 */
[----:B--2---:R-:W0:Y:S02]  /*00f0*/  F2I.TRUNC.NTZ R0, R2 ;  /* 0x0000000200007305 */ /* 0x004e24000020f100 */
[----:B0-----:R-:W-:-:S06]  /*0100*/  I2FP.F32.S32 R3, R0 ;  /* 0x0000000000037245 */ /* 0x001fcc0000201400 */
[----:B---3--:R-:W0:Y:S08]  /*0110*/  F2I.TRUNC.NTZ R0, R6 ;  /* 0x0000000600007305 */ /* 0x008e30000020f100 */
[----:B------:R-:W1:Y:S01]  /*0120*/  MUFU.RCP R8, R3 ;  /* 0x0000000300087308 */ /* 0x000e620000001000 */
[----:B0-----:R-:W-:-:S07]  /*0130*/  I2FP.F32.S32 R0, R0 ;  /* 0x0000000000007245 */ /* 0x001fce0000201400 */
[----:B------:R-:W0:Y:S01]  /*0140*/  FCHK P0, R0, R3 ;  /* 0x0000000300007302 */ /* 0x000e220000000000 */
[----:B-1----:R-:W-:-:S04]  /*0150*/  FFMA R7, -R3, R8, 1 ;  /* 0x3f80000003077423 */ /* 0x002fc80000000108 */
[----:B------:R-:W-:-:S04]  /*0160*/  FFMA R7, R8, R7, R8 ;  /* 0x0000000708077223 */ /* 0x000fc80000000008 */
[----:B------:R-:W-:-:S04]  /*0170*/  FFMA R8, R0, R7, RZ ;  /* 0x0000000700087223 */ /* 0x000fc800000000ff */
[----:B------:R-:W-:-:S04]  /*0180*/  FFMA R9, -R3, R8, R0 ;  /* 0x0000000803097223 */ /* 0x000fc80000000100 */
[----:B------:R-:W-:Y:S01]  /*0190*/  FFMA R7, R7, R9, R8 ;  /* 0x0000000907077223 */ /* 0x000fe20000000008 */
[----:B0-----:R-:W-:Y:S06]  /*01a0*/  @!P0 BRA `(.L_x_8) ;  /* 0x00000000000c8947 */ /* 0x001fec0003800000 */
[----:B------:R-:W-:-:S07]  /*01b0*/  MOV R2, 0x1d0 ;  /* 0x000001d000027802 */ /* 0x000fce0000000f00 */
[----:B------:R-:W-:Y:S05]  /*01c0*/  CALL.REL.NOINC `($__internal_0_$__cuda_sm3x_div_rn_noftz_f32_slowpath) ;  /* 0x0000000000107944 */ /* 0x000fea0003c00000 */
[----:B------:R-:W-:-:S07]  /*01d0*/  IMAD.MOV.U32 R7, RZ, RZ, R0 ;  /* 0x000000ffff077224 */ /* 0x000fce00078e0000 */
.L_x_8:
[----:B------:R-:W-:Y:S05]  /*01e0*/  BSYNC.RECONVERGENT B0 ;  /* 0x0000000000007941 */ /* 0x000fea0003800200 */
.L_x_7:
[----:B------:R-:W-:Y:S01]  /*01f0*/  STG.E desc[UR4][R4.64], R7 ;  /* 0x0000000704007986 */ /* 0x000fe2000c101904 */
[----:B------:R-:W-:Y:S05]  /*0200*/  EXIT ;  /* 0x000000000000794d */ /* 0x000fea0003800000 */
        .weak           $__internal_0_$__cuda_sm3x_div_rn_noftz_f32_slowpath
        .type           $__internal_0_$__cuda_sm3x_div_rn_noftz_f32_slowpath,@function
        .size           $__internal_0_$__cuda_sm3x_div_rn_noftz_f32_slowpath,(.L_x_21 - $__internal_0_$__cuda_sm3x_div_rn_noftz_f32_slowpath)
$__internal_0_$__cuda_sm3x_div_rn_noftz_f32_slowpath:
[--C-:B------:R-:W-:Y:S01]  /*0210*/  SHF.R.U32.HI R7, RZ, 0x17, R3.reuse ;  /* 0x00000017ff077819 */ /* 0x100fe20000011603 */
[----:B------:R-:W-:Y:S01]  /*0220*/  BSSY.RECONVERGENT B1, `(.L_x_9) ;  /* 0x0000064000017945 */ /* 0x000fe20003800200 */
[--C-:B------:R-:W-:Y:S01]  /*0230*/  SHF.R.U32.HI R6, RZ, 0x17, R0.reuse ;  /* 0x00000017ff067819 */ /* 0x100fe20000011600 */
[----:B------:R-:W-:Y:S01]  /*0240*/  IMAD.MOV.U32 R8, RZ, RZ, R0 ;  /* 0x000000ffff087224 */ /* 0x000fe200078e0000 */
[----:B------:R-:W-:Y:S01]  /*0250*/  LOP3.LUT R7, R7, 0xff, RZ, 0xc0, !PT ;  /* 0x000000ff07077812 */ /* 0x000fe200078ec0ff */
[----:B------:R-:W-:Y:S01]  /*0260*/  IMAD.MOV.U32 R9, RZ, RZ, R3 ;  /* 0x000000ffff097224 */ /* 0x000fe200078e0003 */
[----:B------:R-:W-:-:S03]  /*0270*/  LOP3.LUT R6, R6, 0xff, RZ, 0xc0, !PT ;  /* 0x000000ff06067812 */ /* 0x000fc600078ec0ff */
[----:B------:R-:W-:Y:S02]  /*0280*/  VIADD R12, R7, 0xffffffff ;  /* 0xffffffff070c7836 */ /* 0x000fe40000000000 */
[----:B------:R-:W-:-:S03]  /*0290*/  VIADD R11, R6, 0xffffffff ;  /* 0xffffffff060b7836 */ /* 0x000fc60000000000 */
[----:B------:R-:W-:-:S04]  /*02a0*/  ISETP.GT.U32.AND P0, PT, R12, 0xfd, PT ;  /* 0x000000fd0c00780c */ /* 0x000fc80003f04070 */
[----:B------:R-:W-:-:S13]  /*02b0*/  ISETP.GT.U32.OR P0, PT, R11, 0xfd, P0 ;  /* 0x000000fd0b00780c */ /* 0x000fda0000704470 */
[----:B------:R-:W-:Y:S01]  /*02c0*/  @!P0 IMAD.MOV.U32 R10, RZ, RZ, RZ ;  /* 0x000000ffff0a8224 */ /* 0x000fe200078e00ff */
[----:B------:R-:W-:Y:S06]  /*02d0*/  @!P0 BRA `(.L_x_10) ;  /* 0x00000000005c8947 */ /* 0x000fec0003800000 */
[----:B------:R-:W-:Y:S02]  /*02e0*/  FSETP.GTU.FTZ.AND P0, PT, |R0|, +INF , PT ;  /* 0x7f8000000000780b */ /* 0x000fe40003f1c200 */
[----:B------:R-:W-:-:S04]  /*02f0*/  FSETP.GTU.FTZ.AND P1, PT, |R3|, +INF , PT ;  /* 0x7f8000000300780b */ /* 0x000fc80003f3c200 */
[----:B------:R-:W-:-:S13]  /*0300*/  PLOP3.LUT P0, PT, P0, P1, PT, 0xf8, 0x8f ;  /* 0x00000000008f781c */ /* 0x000fda0000703f70 */
[----:B------:R-:W-:Y:S05]  /*0310*/  @P0 BRA `(.L_x_11) ;  /* 0x00000004004c0947 */ /* 0x000fea0003800000 */
[----:B------:R-:W-:-:S13]  /*0320*/  LOP3.LUT P0, RZ, R9, 0x7fffffff, R8, 0xc8, !PT ;  /* 0x7fffffff09ff7812 */ /* 0x000fda000780c808 */
[----:B------:R-:W-:Y:S05]  /*0330*/  @!P0 BRA `(.L_x_12) ;  /* 0x00000004003c8947 */ /* 0x000fea0003800000 */
[C---:B------:R-:W-:Y:S02]  /*0340*/  FSETP.NEU.FTZ.AND P2, PT, |R0|.reuse, +INF , PT ;  /* 0x7f8000000000780b */ /* 0x040fe40003f5d200 */
[----:B------:R-:W-:Y:S02]  /*0350*/  FSETP.NEU.FTZ.AND P1, PT, |R3|, +INF , PT ;  /* 0x7f8000000300780b */ /* 0x000fe40003f3d200 */
[----:B------:R-:W-:-:S11]  /*0360*/  FSETP.NEU.FTZ.AND P0, PT, |R0|, +INF , PT ;  /* 0x7f8000000000780b */ /* 0x000fd60003f1d200 */
[----:B------:R-:W-:Y:S05]  /*0370*/  @!P1 BRA !P2, `(.L_x_12) ;  /* 0x00000004002c9947 */ /* 0x000fea0005000000 */
[----:B------:R-:W-:-:S04]  /*0380*/  LOP3.LUT P2, RZ, R8, 0x7fffffff, RZ, 0xc0, !PT ;  /* 0x7fffffff08ff7812 */ /* 0x000fc8000784c0ff */
[----:B------:R-:W-:-:S13]  /*0390*/  PLOP3.LUT P1, PT, P1, P2, PT, 0x2f, 0xf2 ;  /* 0x0000000000f2781c */ /* 0x000fda0000f24577 */
[----:B------:R-:W-:Y:S05]  /*03a0*/  @P1 BRA `(.L_x_13) ;  /* 0x0000000400181947 */ /* 0x000fea0003800000 */
[----:B------:R-:W-:-:S04]  /*03b0*/  LOP3.LUT P1, RZ, R9, 0x7fffffff, RZ, 0xc0, !PT ;  /* 0x7fffffff09ff7812 */ /* 0x000fc8000782c0ff */
[----:B------:R-:W-:-:S13]  /*03c0*/  PLOP3.LUT P0, PT, P0, P1, PT, 0x2f, 0xf2 ;  /* 0x0000000000f2781c */ /* 0x000fda0000702577 */
[----:B------:R-:W-:Y:S05]  /*03d0*/  @P0 BRA `(.L_x_14) ;  /* 0x0000000400000947 */ /* 0x000fea0003800000 */
[----:B------:R-:W-:Y:S02]  /*03e0*/  ISETP.GE.AND P0, PT, R11, RZ, PT ;  /* 0x000000ff0b00720c */ /* 0x000fe40003f06270 */
[----:B------:R-:W-:-:S11]  /*03f0*/  ISETP.GE.AND P1, PT, R12, RZ, PT ;  /* 0x000000ff0c00720c */ /* 0x000fd60003f26270 */
[----:B------:R-:W-:Y:S02]  /*0400*/  @P0 IMAD.MOV.U32 R10, RZ, RZ, RZ ;  /* 0x000000ffff0a0224 */ /* 0x000fe400078e00ff */
[----:B------:R-:W-:Y:S01]  /*0410*/  @!P0 FFMA R8, R0, 1.84467440737095516160e+19, RZ ;  /* 0x5f80000000088823 */ /* 0x000fe200000000ff */
[----:B------:R-:W-:Y:S02]  /*0420*/  @!P0 IMAD.MOV.U32 R10, RZ, RZ, -0x40 ;  /* 0xffffffc0ff0a8424 */ /* 0x000fe400078e00ff */
[----:B------:R-:W-:Y:S02]  /*0430*/  @!P1 FFMA R9, R3, 1.84467440737095516160e+19, RZ ;  /* 0x5f80000003099823 */ /* 0x000fe400000000ff */
[----:B------:R-:W-:-:S07]  /*0440*/  @!P1 VIADD R10, R10, 0x40 ;  /* 0x000000400a0a9836 */ /* 0x000fce0000000000 */
.L_x_10:
[----:B------:R-:W-:Y:S01]  /*0450*/  LEA R0, R7, 0xc0800000, 0x17 ;  /* 0xc080000007007811 */ /* 0x000fe200078eb8ff */
[----:B------:R-:W-:Y:S01]  /*0460*/  VIADD R6, R6, 0xffffff81 ;  /* 0xffffff8106067836 */ /* 0x000fe20000000000 */
[----:B------:R-:W-:Y:S03]  /*0470*/  BSSY.RECONVERGENT B2, `(.L_x_15) ;  /* 0x0000035000027945 */ /* 0x000fe60003800200 */
[----:B------:R-:W-:Y:S01]  /*0480*/  IMAD.IADD R9, R9, 0x1, -R0 ;  /* 0x0000000109097824 */ /* 0x000fe200078e0a00 */
[C---:B------:R-:W-:Y:S01]  /*0490*/  IADD3 R7, PT, PT, R6.reuse, 0x7f, -R7 ;  /* 0x0000007f06077810 */ /* 0x040fe20007ffe807 */
[----:B------:R-:W-:Y:S02]  /*04a0*/  IMAD R0, R6, -0x800000, R8 ;  /* 0xff80000006007824 */ /* 0x000fe400078e0208 */
[----:B------:R-:W0:Y:S01]  /*04b0*/  MUFU.RCP R3, R9 ;  /* 0x0000000900037308 */ /* 0x000e220000001000 */
[----:B------:R-:W-:Y:S01]  /*04c0*/  FADD.FTZ R11, -R9, -RZ ;  /* 0x800000ff090b7221 */ /* 0x000fe20000010100 */
[----:B------:R-:W-:-:S03]  /*04d0*/  IMAD.IADD R7, R7, 0x1, R10 ;  /* 0x0000000107077824 */ /* 0x000fc600078e020a */
[----:B0-----:R-:W-:-:S04]  /*04e0*/  FFMA R12, R3, R11, 1 ;  /* 0x3f800000030c7423 */ /* 0x001fc8000000000b */
[----:B------:R-:W-:-:S04]  /*04f0*/  FFMA R12, R3, R12, R3 ;  /* 0x0000000c030c7223 */ /* 0x000fc80000000003 */
[----:B------:R-:W-:-:S04]  /*0500*/  FFMA R3, R0, R12, RZ ;  /* 0x0000000c00037223 */ /* 0x000fc800000000ff */
[----:B------:R-:W-:-:S04]  /*0510*/  FFMA R8, R11, R3, R0 ;  /* 0x000000030b087223 */ /* 0x000fc80000000000 */
[----:B------:R-:W-:-:S04]  /*0520*/  FFMA R13, R12, R8, R3 ;  /* 0x000000080c0d7223 */ /* 0x000fc80000000003 */
[----:B------:R-:W-:-:S04]  /*0530*/  FFMA R8, R11, R13, R0 ;  /* 0x0000000d0b087223 */ /* 0x000fc80000000000 */
[----:B------:R-:W-:-:S05]  /*0540*/  FFMA R0, R12, R8, R13 ;  /* 0x000000080c007223 */ /* 0x000fca000000000d */
[----:B------:R-:W-:-:S04]  /*0550*/  SHF.R.U32.HI R3, RZ, 0x17, R0 ;  /* 0x00000017ff037819 */ /* 0x000fc80000011600 */
[----:B------:R-:W-:-:S05]  /*0560*/  LOP3.LUT R3, R3, 0xff, RZ, 0xc0, !PT ;  /* 0x000000ff03037812 */ /* 0x000fca00078ec0ff */
[----:B------:R-:W-:-:S04]  /*0570*/  IMAD.IADD R9, R3, 0x1, R7 ;  /* 0x0000000103097824 */ /* 0x000fc800078e0207 */
[----:B------:R-:W-:-:S05]  /*0580*/  VIADD R3, R9, 0xffffffff ;  /* 0xffffffff09037836 */ /* 0x000fca0000000000 */
[----:B------:R-:W-:-:S13]  /*0590*/  ISETP.GE.U32.AND P0, PT, R3, 0xfe, PT ;  /* 0x000000fe0300780c */ /* 0x000fda0003f06070 */
[----:B------:R-:W-:Y:S05]  /*05a0*/  @!P0 BRA `(.L_x_16) ;  /* 0x0000000000808947 */ /* 0x000fea0003800000 */
[----:B------:R-:W-:-:S13]  /*05b0*/  ISETP.GT.AND P0, PT, R9, 0xfe, PT ;  /* 0x000000fe0900780c */ /* 0x000fda0003f04270 */
[----:B------:R-:W-:Y:S05]  /*05c0*/  @P0 BRA `(.L_x_17) ;  /* 0x00000000006c0947 */ /* 0x000fea0003800000 */
[----:B------:R-:W-:-:S13]  /*05d0*/  ISETP.GE.AND P0, PT, R9, 0x1, PT ;  /* 0x000000010900780c */ /* 0x000fda0003f06270 */
[----:B------:R-:W-:Y:S05]  /*05e0*/  @P0 BRA `(.L_x_18) ;  /* 0x0000000000740947 */ /* 0x000fea0003800000 */
[----:B------:R-:W-:Y:S02]  /*05f0*/  ISETP.GE.AND P0, PT, R9, -0x18, PT ;  /* 0xffffffe80900780c */ /* 0x000fe40003f06270 */
[----:B------:R-:W-:-:S11]  /*0600*/  LOP3.LUT R0, R0, 0x80000000, RZ, 0xc0, !PT ;  /* 0x8000000000007812 */ /* 0x000fd600078ec0ff */
[----:B------:R-:W-:Y:S05]  /*0610*/  @!P0 BRA `(.L_x_18) ;  /* 0x0000000000688947 */ /* 0x000fea0003800000 */
[CCC-:B------:R-:W-:Y:S01]  /*0620*/  FFMA.RZ R3, R12.reuse, R8.reuse, R13.reuse ;  /* 0x000000080c037223 */ /* 0x1c0fe2000000c00d */
[CCC-:B------:R-:W-:Y:S01]  /*0630*/  FFMA.RM R6, R12.reuse, R8.reuse, R13.reuse ;  /* 0x000000080c067223 */ /* 0x1c0fe2000000400d */
[C---:B------:R-:W-:Y:S02]  /*0640*/  ISETP.NE.AND P2, PT, R9.reuse, RZ, PT ;  /* 0x000000ff0900720c */ /* 0x040fe40003f45270 */
[----:B------:R-:W-:Y:S02]  /*0650*/  ISETP.NE.AND P1, PT, R9, RZ, PT ;  /* 0x000000ff0900720c */ /* 0x000fe40003f25270 */
[----:B------:R-:W-:Y:S01]  /*0660*/  LOP3.LUT R7, R3, 0x7fffff, RZ, 0xc0, !PT ;  /* 0x007fffff03077812 */ /* 0x000fe200078ec0ff */
[----:B------:R-:W-:Y:S01]  /*0670*/  FFMA.RP R3, R12, R8, R13 ;  /* 0x000000080c037223 */ /* 0x000fe2000000800d */
[----:B------:R-:W-:Y:S02]  /*0680*/  VIADD R8, R9, 0x20 ;  /* 0x0000002009087836 */ /* 0x000fe40000000000 */
[----:B------:R-:W-:Y:S01]  /*0690*/  LOP3.LUT R7, R7, 0x800000, RZ, 0xfc, !PT ;  /* 0x0080000007077812 */ /* 0x000fe200078efcff */
[----:B------:R-:W-:Y:S01]  /*06a0*/  IMAD.MOV R9, RZ, RZ, -R9 ;  /* 0x000000ffff097224 */ /* 0x000fe200078e0a09 */
[----:B------:R-:W-:-:S02]  /*06b0*/  FSETP.NEU.FTZ.AND P0, PT, R3, R6, PT ;  /* 0x000000060300720b */ /* 0x000fc40003f1d000 */
[----:B------:R-:W-:Y:S02]  /*06c0*/  SHF.L.U32 R8, R7, R8, RZ ;  /* 0x0000000807087219 */ /* 0x000fe400000006ff */
[----:B------:R-:W-:Y:S02]  /*06d0*/  SEL R6, R9, RZ, P2 ;  /* 0x000000ff09067207 */ /* 0x000fe40001000000 */
[----:B------:R-:W-:Y:S02]  /*06e0*/  ISETP.NE.AND P1, PT, R8, RZ, P1 ;  /* 0x000000ff0800720c */ /* 0x000fe40000f25270 */
[----:B------:R-:W-:Y:S02]  /*06f0*/  SHF.R.U32.HI R6, RZ, R6, R7 ;  /* 0x00000006ff067219 */ /* 0x000fe40000011607 */
[----:B------:R-:W-:Y:S02]  /*0700*/  PLOP3.LUT P0, PT, P0, P1, PT, 0xf8, 0x8f ;  /* 0x00000000008f781c */ /* 0x000fe40000703f70 */
[----:B------:R-:W-:-:S02]  /*0710*/  SHF.R.U32.HI R8, RZ, 0x1, R6 ;  /* 0x00000001ff087819 */ /* 0x000fc40000011606 */
[----:B------:R-:W-:-:S04]  /*0720*/  SEL R3, RZ, 0x1, !P0 ;  /* 0x00000001ff037807 */ /* 0x000fc80004000000 */
[----:B------:R-:W-:-:S04]  /*0730*/  LOP3.LUT R3, R3, 0x1, R8, 0xf8, !PT ;  /* 0x0000000103037812 */ /* 0x000fc800078ef808 */
[----:B------:R-:W-:-:S05]  /*0740*/  LOP3.LUT R3, R3, R6, RZ, 0xc0, !PT ;  /* 0x0000000603037212 */ /* 0x000fca00078ec0ff */
[----:B------:R-:W-:-:S05]  /*0750*/  IMAD.IADD R3, R8, 0x1, R3 ;  /* 0x0000000108037824 */ /* 0x000fca00078e0203 */
[----:B------:R-:W-:Y:S01]  /*0760*/  LOP3.LUT R0, R3, R0, RZ, 0xfc, !PT ;  /* 0x0000000003007212 */ /* 0x000fe200078efcff */
[----:B------:R-:W-:Y:S06]  /*0770*/  BRA `(.L_x_18) ;  /* 0x0000000000107947 */ /* 0x000fec0003800000 */
.L_x_17:
[----:B------:R-:W-:-:S04]  /*0780*/  LOP3.LUT R0, R0, 0x80000000, RZ, 0xc0, !PT ;  /* 0x8000000000007812 */ /* 0x000fc800078ec0ff */
[----:B------:R-:W-:Y:S01]  /*0790*/  LOP3.LUT R0, R0, 0x7f800000, RZ, 0xfc, !PT ;  /* 0x7f80000000007812 */ /* 0x000fe200078efcff */
[----:B------:R-:W-:Y:S06]  /*07a0*/  BRA `(.L_x_18) ;  /* 0x0000000000047947 */ /* 0x000fec0003800000 */
.L_x_16:
[----:B------:R-:W-:-:S07]  /*07b0*/  IMAD R0, R7, 0x800000, R0 ;  /* 0x0080000007007824 */ /* 0x000fce00078e0200 */
.L_x_18:
[----:B------:R-:W-:Y:S05]  /*07c0*/  BSYNC.RECONVERGENT B2 ;  /* 0x0000000000027941 */ /* 0x000fea0003800200 */
.L_x_15:
[----:B------:R-:W-:Y:S05]  /*07d0*/  BRA `(.L_x_19) ;  /* 0x0000000000207947 */ /* 0x000fea0003800000 */
.L_x_14:
[----:B------:R-:W-:-:S04]  /*07e0*/  LOP3.LUT R0, R9, 0x80000000, R8, 0x48, !PT ;  /* 0x8000000009007812 */ /* 0x000fc800078e4808 */
[----:B------:R-:W-:Y:S01]  /*07f0*/  LOP3.LUT R0, R0, 0x7f800000, RZ, 0xfc, !PT ;  /* 0x7f80000000007812 */ /* 0x000fe200078efcff */
[----:B------:R-:W-:Y:S06]  /*0800*/  BRA `(.L_x_19) ;  /* 0x0000000000147947 */ /* 0x000fec0003800000 */
.L_x_13:
[----:B------:R-:W-:Y:S01]  /*0810*/  LOP3.LUT R0, R9, 0x80000000, R8, 0x48, !PT ;  /* 0x8000000009007812 */ /* 0x000fe200078e4808 */
[----:B------:R-:W-:Y:S06]  /*0820*/  BRA `(.L_x_19) ;  /* 0x00000000000c7947 */ /* 0x000fec0003800000 */
.L_x_12:
[----:B------:R-:W0:Y:S01]  /*0830*/  MUFU.RSQ R0, -QNAN ;  /* 0xffc0000000007908 */ /* 0x000e220000001400 */
[----:B------:R-:W-:Y:S05]  /*0840*/  BRA `(.L_x_19) ;  /* 0x0000000000047947 */ /* 0x000fea0003800000 */
.L_x_11:
[----:B------:R-:W-:-:S07]  /*0850*/  FADD.FTZ R0, R0, R3 ;  /* 0x0000000300007221 */ /* 0x000fce0000010000 */
.L_x_19:
[----:B------:R-:W-:Y:S05]  /*0860*/  BSYNC.RECONVERGENT B1 ;  /* 0x0000000000017941 */ /* 0x000fea0003800200 */
.L_x_9:
[----:B------:R-:W-:-:S04]  /*0870*/  IMAD.MOV.U32 R3, RZ, RZ, 0x0 ;  /* 0x00000000ff037424 */ /* 0x000fc800078e00ff */
[----:B0-----:R-:W-:Y:S05]  /*0880*/  RET.REL.NODEC R2 `(_Z15division_kernelPfi) ;  /* 0xfffffff402dc7950 */ /* 0x001fea0003c3ffff */
.L_x_20:
        /* <DEDUP_REMOVED lines=15> */
.L_x_21:


//--------------------- .nv.shared.reserved.0     --------------------------
	.section	.nv.shared.reserved.0,"aw",@nobits
	.weak		__nv_reservedSMEM_offset_0_alias
	.size		__nv_reservedSMEM_offset_0_alias, 0, 64
	.other		__nv_reservedSMEM_offset_0_alias,@"STO_CUDA_RESERVED_SHARED STV_DEFAULT"
__nv_reservedSMEM_offset_0_alias:
	.zero		0
	.zero		64


//--------------------- .nv.constant0._Z16eliminate_kernelPfi --------------------------
	.section	.nv.constant0._Z16eliminate_kernelPfi,"a",@progbits
	.sectionflags	@""
	.align	4
.nv.constant0._Z16eliminate_kernelPfi:
	.zero		908


//--------------------- .nv.constant0._Z15division_kernelPfi --------------------------
	.section	.nv.constant0._Z15division_kernelPfi,"a",@progbits
	.sectionflags	@""
	.align	4
.nv.constant0._Z15division_kernelPfi:
	.zero		908


//--------------------- SYMBOLS --------------------------

	.type		.nv.reservedSmem.offset0,@object
	.size		.nv.reservedSmem.offset0,0x4
